//
// Generated by NVIDIA NVVM Compiler
//
// Compiler Build ID: CL-36424714
// Cuda compilation tools, release 13.0, V13.0.88
// Based on NVVM 20.0.0
//

.version 9.0
.target sm_100
.address_size 64

	// .globl	_Z20processPixelVerticalPhPdS0_ii
.func  (.param .align 16 .b8 func_retval0[16]) __internal_trig_reduction_slowpathd
(
	.param .b64 __internal_trig_reduction_slowpathd_param_0
)
;
.global .align 4 .b8 __cudart_i2opi_f[24] = {65, 144, 67, 60, 153, 149, 98, 219, 192, 221, 52, 245, 209, 87, 39, 252, 41, 21, 68, 78, 110, 131, 249, 162};
.global .align 8 .b8 __cudart_i2opi_d[144] = {8, 93, 141, 31, 177, 95, 251, 107, 234, 146, 82, 138, 247, 57, 7, 61, 123, 241, 229, 235, 199, 186, 39, 117, 45, 234, 95, 158, 102, 63, 70, 79, 183, 9, 203, 39, 207, 126, 54, 109, 31, 109, 10, 90, 139, 17, 47, 239, 15, 152, 5, 222, 255, 151, 248, 31, 59, 40, 249, 189, 139, 95, 132, 156, 244, 57, 83, 131, 57, 214, 145, 57, 65, 126, 95, 180, 38, 112, 156, 233, 132, 68, 187, 46, 245, 53, 130, 232, 62, 167, 41, 177, 28, 235, 29, 254, 28, 146, 209, 9, 234, 46, 73, 6, 224, 210, 77, 66, 58, 110, 36, 183, 97, 197, 187, 222, 171, 99, 81, 254, 65, 144, 67, 60, 153, 149, 98, 219, 192, 221, 52, 245, 209, 87, 39, 252, 41, 21, 68, 78, 110, 131, 249, 162};
.global .align 16 .b8 __cudart_sin_cos_coeffs[128] = {70, 210, 176, 44, 241, 229, 90, 190, 146, 227, 172, 105, 227, 29, 199, 62, 161, 98, 219, 25, 160, 1, 42, 191, 24, 8, 17, 17, 17, 17, 129, 63, 84, 85, 85, 85, 85, 85, 197, 191, 0, 0, 0, 0, 0, 0, 0, 0, 0, 0, 0, 0, 0, 0, 0, 0, 100, 129, 253, 32, 131, 255, 168, 189, 40, 133, 239, 193, 167, 238, 33, 62, 217, 230, 6, 142, 79, 126, 146, 190, 233, 188, 221, 25, 160, 1, 250, 62, 71, 93, 193, 22, 108, 193, 86, 191, 81, 85, 85, 85, 85, 85, 165, 63, 0, 0, 0, 0, 0, 0, 224, 191, 0, 0, 0, 0, 0, 0, 240, 63};

.visible .entry _Z20processPixelVerticalPhPdS0_ii(
	.param .u64 .ptr .align 1 _Z20processPixelVerticalPhPdS0_ii_param_0,
	.param .u64 .ptr .align 1 _Z20processPixelVerticalPhPdS0_ii_param_1,
	.param .u64 .ptr .align 1 _Z20processPixelVerticalPhPdS0_ii_param_2,
	.param .u32 _Z20processPixelVerticalPhPdS0_ii_param_3,
	.param .u32 _Z20processPixelVerticalPhPdS0_ii_param_4
)
{
	.local .align 4 .b8 	__local_depot0[28];
	.reg .b64 	%SP;
	.reg .b64 	%SPL;
	.reg .pred 	%p<20>;
	.reg .b16 	%rs<2>;
	.reg .b32 	%r<93>;
	.reg .b32 	%f<48>;
	.reg .b64 	%rd<52>;
	.reg .b64 	%fd<29>;

	mov.u64 	%SPL, __local_depot0;
	ld.param.u32 	%r30, [_Z20processPixelVerticalPhPdS0_ii_param_3];
	ld.param.u32 	%r31, [_Z20processPixelVerticalPhPdS0_ii_param_4];
	add.u64 	%rd1, %SPL, 0;
	add.u64 	%rd2, %SPL, 0;
	mov.u32 	%r32, %ctaid.x;
	mov.u32 	%r33, %ntid.x;
	mov.u32 	%r34, %tid.x;
	mad.lo.s32 	%r1, %r32, %r33, %r34;
	mul.lo.s32 	%r35, %r31, %r30;
	setp.ge.s32 	%p1, %r1, %r35;
	@%p1 bra 	$L__BB0_21;
	div.s32 	%r2, %r1, %r30;
	setp.lt.s32 	%p2, %r31, 1;
	mov.f64 	%fd27, 0d0000000000000000;
	mov.f64 	%fd28, %fd27;
	@%p2 bra 	$L__BB0_20;
	cvt.rn.f64.u32 	%fd1, %r31;
	mov.f64 	%fd28, 0d0000000000000000;
	mov.b32 	%r84, 0;
	cvt.rn.f64.s32 	%fd12, %r2;
	mul.f64 	%fd13, %fd12, 0dC01921FF2E48E8A7;
	mov.u64 	%rd31, __cudart_i2opi_f;
	mov.f64 	%fd27, %fd28;
$L__BB0_3:
	ld.param.u64 	%rd45, [_Z20processPixelVerticalPhPdS0_ii_param_0];
	cvt.rn.f64.u32 	%fd11, %r84;
	mul.f64 	%fd14, %fd13, %fd11;
	div.rn.f64 	%fd15, %fd14, %fd1;
	sub.s32 	%r37, %r84, %r2;
	mad.lo.s32 	%r38, %r37, %r30, %r1;
	cvt.s64.s32 	%rd18, %r38;
	cvta.to.global.u64 	%rd19, %rd45;
	add.s64 	%rd20, %rd19, %rd18;
	ld.global.u8 	%rs1, [%rd20];
	cvt.rn.f64.u16 	%fd4, %rs1;
	cvt.rn.f32.f64 	%f1, %fd15;
	mul.f32 	%f10, %f1, 0f3F22F983;
	cvt.rni.s32.f32 	%r92, %f10;
	cvt.rn.f32.s32 	%f11, %r92;
	fma.rn.f32 	%f12, %f11, 0fBFC90FDA, %f1;
	fma.rn.f32 	%f13, %f11, 0fB3A22168, %f12;
	fma.rn.f32 	%f47, %f11, 0fA7C234C5, %f13;
	abs.f32 	%f3, %f1;
	setp.ltu.f32 	%p3, %f3, 0f47CE4780;
	mov.u32 	%r88, %r92;
	mov.f32 	%f46, %f47;
	@%p3 bra 	$L__BB0_11;
	setp.neu.f32 	%p4, %f3, 0f7F800000;
	@%p4 bra 	$L__BB0_6;
	mov.f32 	%f16, 0f00000000;
	mul.rn.f32 	%f46, %f1, %f16;
	mov.b32 	%r88, 0;
	bra.uni 	$L__BB0_11;
$L__BB0_6:
	mov.b32 	%r5, %f1;
	mov.b64 	%rd50, 0;
	mov.b32 	%r85, 0;
	mov.u64 	%rd48, %rd31;
	mov.u64 	%rd49, %rd2;
$L__BB0_7:
	.pragma "nounroll";
	ld.global.nc.u32 	%r40, [%rd48];
	shl.b32 	%r41, %r5, 8;
	or.b32  	%r42, %r41, -2147483648;
	mad.wide.u32 	%rd23, %r40, %r42, %rd50;
	shr.u64 	%rd50, %rd23, 32;
	st.local.u32 	[%rd49], %rd23;
	add.s32 	%r85, %r85, 1;
	add.s64 	%rd49, %rd49, 4;
	add.s64 	%rd48, %rd48, 4;
	setp.ne.s32 	%p5, %r85, 6;
	@%p5 bra 	$L__BB0_7;
	shr.u32 	%r43, %r5, 23;
	st.local.u32 	[%rd2+24], %rd50;
	and.b32  	%r8, %r43, 31;
	and.b32  	%r44, %r43, 224;
	add.s32 	%r45, %r44, -128;
	shr.u32 	%r46, %r45, 5;
	mul.wide.u32 	%rd24, %r46, 4;
	sub.s64 	%rd9, %rd2, %rd24;
	ld.local.u32 	%r86, [%rd9+24];
	ld.local.u32 	%r87, [%rd9+20];
	setp.eq.s32 	%p6, %r8, 0;
	@%p6 bra 	$L__BB0_10;
	shf.l.wrap.b32 	%r86, %r87, %r86, %r8;
	ld.local.u32 	%r47, [%rd9+16];
	shf.l.wrap.b32 	%r87, %r47, %r87, %r8;
$L__BB0_10:
	shr.u32 	%r48, %r86, 30;
	shf.l.wrap.b32 	%r49, %r87, %r86, 2;
	shl.b32 	%r50, %r87, 2;
	shr.u32 	%r51, %r49, 31;
	add.s32 	%r52, %r51, %r48;
	neg.s32 	%r53, %r52;
	setp.lt.s32 	%p7, %r5, 0;
	selp.b32 	%r88, %r53, %r52, %p7;
	xor.b32  	%r54, %r49, %r5;
	shr.s32 	%r55, %r49, 31;
	xor.b32  	%r56, %r55, %r49;
	xor.b32  	%r57, %r55, %r50;
	cvt.u64.u32 	%rd25, %r56;
	shl.b64 	%rd26, %rd25, 32;
	cvt.u64.u32 	%rd27, %r57;
	or.b64  	%rd28, %rd26, %rd27;
	cvt.rn.f64.s64 	%fd16, %rd28;
	mul.f64 	%fd17, %fd16, 0d3BF921FB54442D19;
	cvt.rn.f32.f64 	%f14, %fd17;
	neg.f32 	%f15, %f14;
	setp.lt.s32 	%p8, %r54, 0;
	selp.f32 	%f46, %f15, %f14, %p8;
$L__BB0_11:
	setp.ltu.f32 	%p9, %f3, 0f47CE4780;
	add.s32 	%r59, %r88, 1;
	mul.rn.f32 	%f17, %f46, %f46;
	and.b32  	%r60, %r88, 1;
	setp.eq.b32 	%p10, %r60, 1;
	selp.f32 	%f18, %f46, 0f3F800000, %p10;
	fma.rn.f32 	%f19, %f17, %f18, 0f00000000;
	fma.rn.f32 	%f20, %f17, 0f37CBAC00, 0fBAB607ED;
	selp.f32 	%f21, 0fB94D4153, %f20, %p10;
	selp.f32 	%f22, 0f3C0885E4, 0f3D2AAABB, %p10;
	fma.rn.f32 	%f23, %f21, %f17, %f22;
	selp.f32 	%f24, 0fBE2AAAA8, 0fBEFFFFFF, %p10;
	fma.rn.f32 	%f25, %f23, %f17, %f24;
	fma.rn.f32 	%f26, %f25, %f19, %f18;
	and.b32  	%r61, %r59, 2;
	setp.eq.s32 	%p11, %r61, 0;
	mov.f32 	%f27, 0f00000000;
	sub.f32 	%f28, %f27, %f26;
	selp.f32 	%f29, %f26, %f28, %p11;
	cvt.f64.f32 	%fd18, %f29;
	fma.rn.f64 	%fd27, %fd4, %fd18, %fd27;
	@%p9 bra 	$L__BB0_19;
	setp.neu.f32 	%p12, %f3, 0f7F800000;
	@%p12 bra 	$L__BB0_14;
	mov.f32 	%f32, 0f00000000;
	mul.rn.f32 	%f47, %f1, %f32;
	mov.b32 	%r92, 0;
	bra.uni 	$L__BB0_19;
$L__BB0_14:
	mov.b32 	%r17, %f1;
	mov.b64 	%rd51, 0;
	mov.b32 	%r89, 0;
$L__BB0_15:
	.pragma "nounroll";
	mul.wide.u32 	%rd30, %r89, 4;
	add.s64 	%rd32, %rd31, %rd30;
	ld.global.nc.u32 	%r63, [%rd32];
	shl.b32 	%r64, %r17, 8;
	or.b32  	%r65, %r64, -2147483648;
	mad.wide.u32 	%rd33, %r63, %r65, %rd51;
	shr.u64 	%rd51, %rd33, 32;
	add.s64 	%rd34, %rd1, %rd30;
	st.local.u32 	[%rd34], %rd33;
	add.s32 	%r89, %r89, 1;
	setp.ne.s32 	%p13, %r89, 6;
	@%p13 bra 	$L__BB0_15;
	shr.u32 	%r66, %r17, 23;
	st.local.u32 	[%rd1+24], %rd51;
	and.b32  	%r20, %r66, 31;
	and.b32  	%r67, %r66, 224;
	add.s32 	%r68, %r67, -128;
	shr.u32 	%r69, %r68, 5;
	mul.wide.u32 	%rd35, %r69, 4;
	sub.s64 	%rd12, %rd1, %rd35;
	ld.local.u32 	%r90, [%rd12+24];
	ld.local.u32 	%r91, [%rd12+20];
	setp.eq.s32 	%p14, %r20, 0;
	@%p14 bra 	$L__BB0_18;
	shf.l.wrap.b32 	%r90, %r91, %r90, %r20;
	ld.local.u32 	%r70, [%rd12+16];
	shf.l.wrap.b32 	%r91, %r70, %r91, %r20;
$L__BB0_18:
	shr.u32 	%r71, %r90, 30;
	shf.l.wrap.b32 	%r72, %r91, %r90, 2;
	shl.b32 	%r73, %r91, 2;
	shr.u32 	%r74, %r72, 31;
	add.s32 	%r75, %r74, %r71;
	neg.s32 	%r76, %r75;
	setp.lt.s32 	%p15, %r17, 0;
	selp.b32 	%r92, %r76, %r75, %p15;
	xor.b32  	%r77, %r72, %r17;
	shr.s32 	%r78, %r72, 31;
	xor.b32  	%r79, %r78, %r72;
	xor.b32  	%r80, %r78, %r73;
	cvt.u64.u32 	%rd36, %r79;
	shl.b64 	%rd37, %rd36, 32;
	cvt.u64.u32 	%rd38, %r80;
	or.b64  	%rd39, %rd37, %rd38;
	cvt.rn.f64.s64 	%fd19, %rd39;
	mul.f64 	%fd20, %fd19, 0d3BF921FB54442D19;
	cvt.rn.f32.f64 	%f30, %fd20;
	neg.f32 	%f31, %f30;
	setp.lt.s32 	%p16, %r77, 0;
	selp.f32 	%f47, %f31, %f30, %p16;
$L__BB0_19:
	mul.rn.f32 	%f33, %f47, %f47;
	and.b32  	%r82, %r92, 1;
	setp.eq.b32 	%p17, %r82, 1;
	selp.f32 	%f34, 0f3F800000, %f47, %p17;
	fma.rn.f32 	%f35, %f33, %f34, 0f00000000;
	fma.rn.f32 	%f36, %f33, 0f37CBAC00, 0fBAB607ED;
	selp.f32 	%f37, %f36, 0fB94D4153, %p17;
	selp.f32 	%f38, 0f3D2AAABB, 0f3C0885E4, %p17;
	fma.rn.f32 	%f39, %f37, %f33, %f38;
	selp.f32 	%f40, 0fBEFFFFFF, 0fBE2AAAA8, %p17;
	fma.rn.f32 	%f41, %f39, %f33, %f40;
	fma.rn.f32 	%f42, %f41, %f35, %f34;
	and.b32  	%r83, %r92, 2;
	setp.eq.s32 	%p18, %r83, 0;
	mov.f32 	%f43, 0f00000000;
	sub.f32 	%f44, %f43, %f42;
	selp.f32 	%f45, %f42, %f44, %p18;
	cvt.f64.f32 	%fd21, %f45;
	fma.rn.f64 	%fd28, %fd4, %fd21, %fd28;
	add.s32 	%r84, %r84, 1;
	setp.ne.s32 	%p19, %r84, %r31;
	@%p19 bra 	$L__BB0_3;
$L__BB0_20:
	ld.param.u64 	%rd47, [_Z20processPixelVerticalPhPdS0_ii_param_2];
	ld.param.u64 	%rd46, [_Z20processPixelVerticalPhPdS0_ii_param_1];
	cvt.rn.f64.s32 	%fd22, %r31;
	div.rn.f64 	%fd23, %fd27, %fd22;
	cvta.to.global.u64 	%rd40, %rd46;
	mul.wide.s32 	%rd41, %r1, 8;
	add.s64 	%rd42, %rd40, %rd41;
	st.global.f64 	[%rd42], %fd23;
	div.rn.f64 	%fd24, %fd28, %fd22;
	cvta.to.global.u64 	%rd43, %rd47;
	add.s64 	%rd44, %rd43, %rd41;
	st.global.f64 	[%rd44], %fd24;
$L__BB0_21:
	ret;

}
	// .globl	_Z18Swap2with4QuadrantPhii
.visible .entry _Z18Swap2with4QuadrantPhii(
	.param .u64 .ptr .align 1 _Z18Swap2with4QuadrantPhii_param_0,
	.param .u32 _Z18Swap2with4QuadrantPhii_param_1,
	.param .u32 _Z18Swap2with4QuadrantPhii_param_2
)
{
	.reg .pred 	%p<2>;
	.reg .b16 	%rs<3>;
	.reg .b32 	%r<22>;
	.reg .b64 	%rd<7>;

	ld.param.u64 	%rd1, [_Z18Swap2with4QuadrantPhii_param_0];
	ld.param.u32 	%r4, [_Z18Swap2with4QuadrantPhii_param_1];
	ld.param.u32 	%r5, [_Z18Swap2with4QuadrantPhii_param_2];
	mov.u32 	%r6, %ctaid.x;
	mov.u32 	%r7, %ntid.x;
	mov.u32 	%r8, %tid.x;
	mad.lo.s32 	%r1, %r6, %r7, %r8;
	shr.u32 	%r9, %r5, 31;
	add.s32 	%r10, %r5, %r9;
	shr.s32 	%r2, %r10, 1;
	shr.u32 	%r11, %r4, 31;
	add.s32 	%r12, %r4, %r11;
	shr.s32 	%r3, %r12, 1;
	mul.lo.s32 	%r13, %r2, %r3;
	setp.ge.s32 	%p1, %r1, %r13;
	@%p1 bra 	$L__BB1_2;
	cvta.to.global.u64 	%rd2, %rd1;
	div.s32 	%r14, %r1, %r3;
	mul.lo.s32 	%r15, %r14, %r3;
	sub.s32 	%r16, %r1, %r15;
	mad.lo.s32 	%r17, %r14, %r4, %r16;
	cvt.s64.s32 	%rd3, %r17;
	add.s64 	%rd4, %rd2, %rd3;
	ld.global.u8 	%rs1, [%rd4];
	sub.s32 	%r18, %r4, %r3;
	add.s32 	%r19, %r18, %r16;
	add.s32 	%r20, %r14, %r2;
	mad.lo.s32 	%r21, %r20, %r4, %r19;
	cvt.s64.s32 	%rd5, %r21;
	add.s64 	%rd6, %rd2, %rd5;
	ld.global.u8 	%rs2, [%rd6];
	st.global.u8 	[%rd4], %rs2;
	st.global.u8 	[%rd6], %rs1;
$L__BB1_2:
	ret;

}
	// .globl	_Z18Swap1with3QuadrantPhii
.visible .entry _Z18Swap1with3QuadrantPhii(
	.param .u64 .ptr .align 1 _Z18Swap1with3QuadrantPhii_param_0,
	.param .u32 _Z18Swap1with3QuadrantPhii_param_1,
	.param .u32 _Z18Swap1with3QuadrantPhii_param_2
)
{
	.reg .pred 	%p<2>;
	.reg .b16 	%rs<3>;
	.reg .b32 	%r<22>;
	.reg .b64 	%rd<7>;

	ld.param.u64 	%rd1, [_Z18Swap1with3QuadrantPhii_param_0];
	ld.param.u32 	%r4, [_Z18Swap1with3QuadrantPhii_param_1];
	ld.param.u32 	%r5, [_Z18Swap1with3QuadrantPhii_param_2];
	mov.u32 	%r6, %ctaid.x;
	mov.u32 	%r7, %ntid.x;
	mov.u32 	%r8, %tid.x;
	mad.lo.s32 	%r1, %r6, %r7, %r8;
	shr.u32 	%r9, %r5, 31;
	add.s32 	%r10, %r5, %r9;
	shr.s32 	%r2, %r10, 1;
	shr.u32 	%r11, %r4, 31;
	add.s32 	%r12, %r4, %r11;
	shr.s32 	%r3, %r12, 1;
	mul.lo.s32 	%r13, %r2, %r3;
	setp.ge.s32 	%p1, %r1, %r13;
	@%p1 bra 	$L__BB2_2;
	cvta.to.global.u64 	%rd2, %rd1;
	div.s32 	%r14, %r1, %r3;
	add.s32 	%r15, %r4, %r1;
	mad.lo.s32 	%r16, %r14, %r3, %r3;
	sub.s32 	%r17, %r15, %r16;
	mad.lo.s32 	%r18, %r14, %r4, %r17;
	cvt.s64.s32 	%rd3, %r18;
	add.s64 	%rd4, %rd2, %rd3;
	ld.global.u8 	%rs1, [%rd4];
	sub.s32 	%r19, %r17, %r3;
	add.s32 	%r20, %r14, %r2;
	mad.lo.s32 	%r21, %r20, %r4, %r19;
	cvt.s64.s32 	%rd5, %r21;
	add.s64 	%rd6, %rd2, %rd5;
	ld.global.u8 	%rs2, [%rd6];
	st.global.u8 	[%rd4], %rs2;
	st.global.u8 	[%rd6], %rs1;
$L__BB2_2:
	ret;

}
	// .globl	_Z22processPixelHorizontalPhPdS0_ii
.visible .entry _Z22processPixelHorizontalPhPdS0_ii(
	.param .u64 .ptr .align 1 _Z22processPixelHorizontalPhPdS0_ii_param_0,
	.param .u64 .ptr .align 1 _Z22processPixelHorizontalPhPdS0_ii_param_1,
	.param .u64 .ptr .align 1 _Z22processPixelHorizontalPhPdS0_ii_param_2,
	.param .u32 _Z22processPixelHorizontalPhPdS0_ii_param_3,
	.param .u32 _Z22processPixelHorizontalPhPdS0_ii_param_4
)
{
	.local .align 4 .b8 	__local_depot3[28];
	.reg .b64 	%SP;
	.reg .b64 	%SPL;
	.reg .pred 	%p<37>;
	.reg .b32 	%r<148>;
	.reg .b32 	%f<94>;
	.reg .b64 	%rd<74>;
	.reg .b64 	%fd<78>;

	mov.u64 	%SPL, __local_depot3;
	ld.param.u32 	%r49, [_Z22processPixelHorizontalPhPdS0_ii_param_3];
	ld.param.u32 	%r50, [_Z22processPixelHorizontalPhPdS0_ii_param_4];
	add.u64 	%rd1, %SPL, 0;
	add.u64 	%rd2, %SPL, 0;
	add.u64 	%rd3, %SPL, 0;
	mov.u32 	%r51, %ctaid.x;
	mov.u32 	%r52, %ntid.x;
	mov.u32 	%r53, %tid.x;
	mad.lo.s32 	%r1, %r51, %r52, %r53;
	mul.lo.s32 	%r54, %r50, %r49;
	setp.ge.s32 	%p1, %r1, %r54;
	@%p1 bra 	$L__BB3_34;
	setp.lt.s32 	%p2, %r49, 1;
	mov.f64 	%fd76, 0d0000000000000000;
	mov.f64 	%fd77, %fd76;
	@%p2 bra 	$L__BB3_33;
	rem.s32 	%r56, %r1, %r49;
	cvt.rn.f64.s32 	%fd22, %r56;
	mul.f64 	%fd1, %fd22, 0dC01921FF2E48E8A7;
	cvt.rn.f64.u32 	%fd2, %r49;
	sub.s32 	%r2, %r1, %r56;
	mov.f64 	%fd77, 0d0000000000000000;
	mov.b32 	%r133, 0;
	mov.u64 	%rd61, __cudart_sin_cos_coeffs;
	mov.u64 	%rd50, __cudart_i2opi_f;
	mov.f64 	%fd76, %fd77;
$L__BB3_3:
	ld.param.u64 	%rd67, [_Z22processPixelHorizontalPhPdS0_ii_param_1];
	cvt.rn.f64.u32 	%fd23, %r133;
	mul.f64 	%fd24, %fd1, %fd23;
	div.rn.f64 	%fd5, %fd24, %fd2;
	add.s32 	%r4, %r2, %r133;
	cvta.to.global.u64 	%rd23, %rd67;
	mul.wide.s32 	%rd24, %r4, 8;
	add.s64 	%rd25, %rd23, %rd24;
	ld.global.f64 	%fd6, [%rd25];
	cvt.rn.f32.f64 	%f1, %fd5;
	mul.f32 	%f13, %f1, 0f3F22F983;
	cvt.rni.s32.f32 	%r145, %f13;
	cvt.rn.f32.s32 	%f14, %r145;
	fma.rn.f32 	%f15, %f14, 0fBFC90FDA, %f1;
	fma.rn.f32 	%f16, %f14, 0fB3A22168, %f15;
	fma.rn.f32 	%f93, %f14, 0fA7C234C5, %f16;
	abs.f32 	%f3, %f1;
	setp.ltu.f32 	%p3, %f3, 0f47CE4780;
	mov.u32 	%r137, %r145;
	mov.f32 	%f91, %f93;
	@%p3 bra 	$L__BB3_11;
	setp.neu.f32 	%p4, %f3, 0f7F800000;
	@%p4 bra 	$L__BB3_6;
	mov.f32 	%f19, 0f00000000;
	mul.rn.f32 	%f91, %f1, %f19;
	mov.b32 	%r137, 0;
	bra.uni 	$L__BB3_11;
$L__BB3_6:
	mov.b32 	%r6, %f1;
	mov.b64 	%rd71, 0;
	mov.b32 	%r134, 0;
	mov.u64 	%rd69, __cudart_i2opi_f;
	mov.u64 	%rd70, %rd3;
$L__BB3_7:
	.pragma "nounroll";
	ld.global.nc.u32 	%r58, [%rd69];
	shl.b32 	%r59, %r6, 8;
	or.b32  	%r60, %r59, -2147483648;
	mad.wide.u32 	%rd28, %r58, %r60, %rd71;
	shr.u64 	%rd71, %rd28, 32;
	st.local.u32 	[%rd70], %rd28;
	add.s32 	%r134, %r134, 1;
	add.s64 	%rd70, %rd70, 4;
	add.s64 	%rd69, %rd69, 4;
	setp.ne.s32 	%p5, %r134, 6;
	@%p5 bra 	$L__BB3_7;
	shr.u32 	%r61, %r6, 23;
	st.local.u32 	[%rd3+24], %rd71;
	and.b32  	%r9, %r61, 31;
	and.b32  	%r62, %r61, 224;
	add.s32 	%r63, %r62, -128;
	shr.u32 	%r64, %r63, 5;
	mul.wide.u32 	%rd29, %r64, 4;
	sub.s64 	%rd10, %rd3, %rd29;
	ld.local.u32 	%r135, [%rd10+24];
	ld.local.u32 	%r136, [%rd10+20];
	setp.eq.s32 	%p6, %r9, 0;
	@%p6 bra 	$L__BB3_10;
	shf.l.wrap.b32 	%r135, %r136, %r135, %r9;
	ld.local.u32 	%r65, [%rd10+16];
	shf.l.wrap.b32 	%r136, %r65, %r136, %r9;
$L__BB3_10:
	shr.u32 	%r66, %r135, 30;
	shf.l.wrap.b32 	%r67, %r136, %r135, 2;
	shl.b32 	%r68, %r136, 2;
	shr.u32 	%r69, %r67, 31;
	add.s32 	%r70, %r69, %r66;
	neg.s32 	%r71, %r70;
	setp.lt.s32 	%p7, %r6, 0;
	selp.b32 	%r137, %r71, %r70, %p7;
	xor.b32  	%r72, %r67, %r6;
	shr.s32 	%r73, %r67, 31;
	xor.b32  	%r74, %r73, %r67;
	xor.b32  	%r75, %r73, %r68;
	cvt.u64.u32 	%rd30, %r74;
	shl.b64 	%rd31, %rd30, 32;
	cvt.u64.u32 	%rd32, %r75;
	or.b64  	%rd33, %rd31, %rd32;
	cvt.rn.f64.s64 	%fd25, %rd33;
	mul.f64 	%fd26, %fd25, 0d3BF921FB54442D19;
	cvt.rn.f32.f64 	%f17, %fd26;
	neg.f32 	%f18, %f17;
	setp.lt.s32 	%p8, %r72, 0;
	selp.f32 	%f91, %f18, %f17, %p8;
$L__BB3_11:
	ld.param.u64 	%rd68, [_Z22processPixelHorizontalPhPdS0_ii_param_2];
	setp.ltu.f32 	%p9, %f3, 0f47CE4780;
	add.s32 	%r77, %r137, 1;
	mul.rn.f32 	%f20, %f91, %f91;
	and.b32  	%r78, %r137, 1;
	setp.eq.b32 	%p10, %r78, 1;
	selp.f32 	%f21, %f91, 0f3F800000, %p10;
	fma.rn.f32 	%f22, %f20, %f21, 0f00000000;
	fma.rn.f32 	%f23, %f20, 0f37CBAC00, 0fBAB607ED;
	selp.f32 	%f24, 0fB94D4153, %f23, %p10;
	selp.f32 	%f25, 0f3C0885E4, 0f3D2AAABB, %p10;
	fma.rn.f32 	%f26, %f24, %f20, %f25;
	selp.f32 	%f27, 0fBE2AAAA8, 0fBEFFFFFF, %p10;
	fma.rn.f32 	%f28, %f26, %f20, %f27;
	fma.rn.f32 	%f29, %f28, %f22, %f21;
	and.b32  	%r79, %r77, 2;
	setp.eq.s32 	%p11, %r79, 0;
	mov.f32 	%f30, 0f00000000;
	sub.f32 	%f31, %f30, %f29;
	selp.f32 	%f32, %f29, %f31, %p11;
	cvt.f64.f32 	%fd7, %f32;
	cvta.to.global.u64 	%rd34, %rd68;
	mul.wide.s32 	%rd35, %r4, 8;
	add.s64 	%rd36, %rd34, %rd35;
	ld.global.f64 	%fd8, [%rd36];
	mov.u32 	%r141, %r145;
	mov.f32 	%f92, %f93;
	@%p9 bra 	$L__BB3_19;
	setp.neu.f32 	%p12, %f3, 0f7F800000;
	@%p12 bra 	$L__BB3_14;
	mov.f32 	%f35, 0f00000000;
	mul.rn.f32 	%f92, %f1, %f35;
	mov.b32 	%r141, 0;
	bra.uni 	$L__BB3_19;
$L__BB3_14:
	mov.b32 	%r18, %f1;
	mov.b64 	%rd72, 0;
	mov.b32 	%r138, 0;
$L__BB3_15:
	.pragma "nounroll";
	mul.wide.u32 	%rd38, %r138, 4;
	mov.u64 	%rd39, __cudart_i2opi_f;
	add.s64 	%rd40, %rd39, %rd38;
	ld.global.nc.u32 	%r81, [%rd40];
	shl.b32 	%r82, %r18, 8;
	or.b32  	%r83, %r82, -2147483648;
	mad.wide.u32 	%rd41, %r81, %r83, %rd72;
	shr.u64 	%rd72, %rd41, 32;
	add.s64 	%rd42, %rd2, %rd38;
	st.local.u32 	[%rd42], %rd41;
	add.s32 	%r138, %r138, 1;
	setp.ne.s32 	%p13, %r138, 6;
	@%p13 bra 	$L__BB3_15;
	shr.u32 	%r84, %r18, 23;
	st.local.u32 	[%rd2+24], %rd72;
	and.b32  	%r21, %r84, 31;
	and.b32  	%r85, %r84, 224;
	add.s32 	%r86, %r85, -128;
	shr.u32 	%r87, %r86, 5;
	mul.wide.u32 	%rd43, %r87, 4;
	sub.s64 	%rd13, %rd2, %rd43;
	ld.local.u32 	%r139, [%rd13+24];
	ld.local.u32 	%r140, [%rd13+20];
	setp.eq.s32 	%p14, %r21, 0;
	@%p14 bra 	$L__BB3_18;
	shf.l.wrap.b32 	%r139, %r140, %r139, %r21;
	ld.local.u32 	%r88, [%rd13+16];
	shf.l.wrap.b32 	%r140, %r88, %r140, %r21;
$L__BB3_18:
	shr.u32 	%r89, %r139, 30;
	shf.l.wrap.b32 	%r90, %r140, %r139, 2;
	shl.b32 	%r91, %r140, 2;
	shr.u32 	%r92, %r90, 31;
	add.s32 	%r93, %r92, %r89;
	neg.s32 	%r94, %r93;
	setp.lt.s32 	%p15, %r18, 0;
	selp.b32 	%r141, %r94, %r93, %p15;
	xor.b32  	%r95, %r90, %r18;
	shr.s32 	%r96, %r90, 31;
	xor.b32  	%r97, %r96, %r90;
	xor.b32  	%r98, %r96, %r91;
	cvt.u64.u32 	%rd44, %r97;
	shl.b64 	%rd45, %rd44, 32;
	cvt.u64.u32 	%rd46, %r98;
	or.b64  	%rd47, %rd45, %rd46;
	cvt.rn.f64.s64 	%fd27, %rd47;
	mul.f64 	%fd28, %fd27, 0d3BF921FB54442D19;
	cvt.rn.f32.f64 	%f33, %fd28;
	neg.f32 	%f34, %f33;
	setp.lt.s32 	%p16, %r95, 0;
	selp.f32 	%f92, %f34, %f33, %p16;
$L__BB3_19:
	mul.rn.f32 	%f36, %f92, %f92;
	and.b32  	%r100, %r141, 1;
	setp.eq.b32 	%p18, %r100, 1;
	selp.f32 	%f37, 0f3F800000, %f92, %p18;
	fma.rn.f32 	%f38, %f36, %f37, 0f00000000;
	fma.rn.f32 	%f39, %f36, 0f37CBAC00, 0fBAB607ED;
	selp.f32 	%f40, %f39, 0fB94D4153, %p18;
	selp.f32 	%f41, 0f3D2AAABB, 0f3C0885E4, %p18;
	fma.rn.f32 	%f42, %f40, %f36, %f41;
	selp.f32 	%f43, 0fBEFFFFFF, 0fBE2AAAA8, %p18;
	fma.rn.f32 	%f44, %f42, %f36, %f43;
	fma.rn.f32 	%f45, %f44, %f38, %f37;
	and.b32  	%r101, %r141, 2;
	setp.eq.s32 	%p19, %r101, 0;
	mov.f32 	%f46, 0f00000000;
	sub.f32 	%f47, %f46, %f45;
	selp.f32 	%f48, %f45, %f47, %p19;
	cvt.f64.f32 	%fd29, %f48;
	mul.f64 	%fd30, %fd8, %fd29;
	mul.f64 	%fd31, %fd6, %fd7;
	sub.f64 	%fd32, %fd31, %fd30;
	add.f64 	%fd76, %fd76, %fd32;
	@%p9 bra 	$L__BB3_27;
	setp.neu.f32 	%p20, %f3, 0f7F800000;
	@%p20 bra 	$L__BB3_22;
	mov.f32 	%f51, 0f00000000;
	mul.rn.f32 	%f93, %f1, %f51;
	mov.b32 	%r145, 0;
	bra.uni 	$L__BB3_27;
$L__BB3_22:
	mov.b32 	%r30, %f1;
	shl.b32 	%r103, %r30, 8;
	or.b32  	%r31, %r103, -2147483648;
	mov.b64 	%rd73, 0;
	mov.b32 	%r142, 0;
$L__BB3_23:
	.pragma "nounroll";
	mul.wide.u32 	%rd49, %r142, 4;
	add.s64 	%rd51, %rd50, %rd49;
	ld.global.nc.u32 	%r104, [%rd51];
	mad.wide.u32 	%rd52, %r104, %r31, %rd73;
	shr.u64 	%rd73, %rd52, 32;
	add.s64 	%rd53, %rd1, %rd49;
	st.local.u32 	[%rd53], %rd52;
	add.s32 	%r142, %r142, 1;
	setp.ne.s32 	%p21, %r142, 6;
	@%p21 bra 	$L__BB3_23;
	shr.u32 	%r105, %r30, 23;
	st.local.u32 	[%rd1+24], %rd73;
	and.b32  	%r34, %r105, 31;
	and.b32  	%r106, %r105, 224;
	add.s32 	%r107, %r106, -128;
	shr.u32 	%r108, %r107, 5;
	mul.wide.u32 	%rd54, %r108, 4;
	sub.s64 	%rd16, %rd1, %rd54;
	ld.local.u32 	%r143, [%rd16+24];
	ld.local.u32 	%r144, [%rd16+20];
	setp.eq.s32 	%p22, %r34, 0;
	@%p22 bra 	$L__BB3_26;
	shf.l.wrap.b32 	%r143, %r144, %r143, %r34;
	ld.local.u32 	%r109, [%rd16+16];
	shf.l.wrap.b32 	%r144, %r109, %r144, %r34;
$L__BB3_26:
	shr.u32 	%r110, %r143, 30;
	shf.l.wrap.b32 	%r111, %r144, %r143, 2;
	shl.b32 	%r112, %r144, 2;
	shr.u32 	%r113, %r111, 31;
	add.s32 	%r114, %r113, %r110;
	neg.s32 	%r115, %r114;
	setp.lt.s32 	%p23, %r30, 0;
	selp.b32 	%r145, %r115, %r114, %p23;
	xor.b32  	%r116, %r111, %r30;
	shr.s32 	%r117, %r111, 31;
	xor.b32  	%r118, %r117, %r111;
	xor.b32  	%r119, %r117, %r112;
	cvt.u64.u32 	%rd55, %r118;
	shl.b64 	%rd56, %rd55, 32;
	cvt.u64.u32 	%rd57, %r119;
	or.b64  	%rd58, %rd56, %rd57;
	cvt.rn.f64.s64 	%fd33, %rd58;
	mul.f64 	%fd34, %fd33, 0d3BF921FB54442D19;
	cvt.rn.f32.f64 	%f49, %fd34;
	neg.f32 	%f50, %f49;
	setp.lt.s32 	%p24, %r116, 0;
	selp.f32 	%f93, %f50, %f49, %p24;
$L__BB3_27:
	mul.rn.f32 	%f52, %f93, %f93;
	and.b32  	%r121, %r145, 1;
	setp.eq.b32 	%p25, %r121, 1;
	selp.f32 	%f53, 0f3F800000, %f93, %p25;
	fma.rn.f32 	%f54, %f52, %f53, 0f00000000;
	fma.rn.f32 	%f55, %f52, 0f37CBAC00, 0fBAB607ED;
	selp.f32 	%f56, %f55, 0fB94D4153, %p25;
	selp.f32 	%f57, 0f3D2AAABB, 0f3C0885E4, %p25;
	fma.rn.f32 	%f58, %f56, %f52, %f57;
	selp.f32 	%f59, 0fBEFFFFFF, 0fBE2AAAA8, %p25;
	fma.rn.f32 	%f60, %f58, %f52, %f59;
	fma.rn.f32 	%f61, %f60, %f54, %f53;
	and.b32  	%r122, %r145, 2;
	setp.eq.s32 	%p26, %r122, 0;
	mov.f32 	%f62, 0f00000000;
	sub.f32 	%f63, %f62, %f61;
	selp.f32 	%f64, %f61, %f63, %p26;
	cvt.f64.f32 	%fd35, %f64;
	mul.f64 	%fd10, %fd6, %fd35;
	abs.f64 	%fd11, %fd5;
	setp.neu.f64 	%p27, %fd11, 0d7FF0000000000000;
	@%p27 bra 	$L__BB3_29;
	mov.f64 	%fd41, 0d0000000000000000;
	mul.rn.f64 	%fd75, %fd5, %fd41;
	mov.b32 	%r147, 1;
	bra.uni 	$L__BB3_32;
$L__BB3_29:
	mul.f64 	%fd36, %fd5, 0d3FE45F306DC9C883;
	cvt.rni.s32.f64 	%r146, %fd36;
	cvt.rn.f64.s32 	%fd37, %r146;
	fma.rn.f64 	%fd38, %fd37, 0dBFF921FB54442D18, %fd5;
	fma.rn.f64 	%fd39, %fd37, 0dBC91A62633145C00, %fd38;
	fma.rn.f64 	%fd75, %fd37, 0dB97B839A252049C0, %fd39;
	setp.ltu.f64 	%p28, %fd11, 0d41E0000000000000;
	@%p28 bra 	$L__BB3_31;
	{ // callseq 0, 0
	.param .b64 param0;
	st.param.f64 	[param0], %fd5;
	.param .align 16 .b8 retval0[16];
	call.uni (retval0), 
	__internal_trig_reduction_slowpathd, 
	(
	param0
	);
	ld.param.f64 	%fd75, [retval0];
	ld.param.b32 	%r146, [retval0+8];
	} // callseq 0
$L__BB3_31:
	add.s32 	%r147, %r146, 1;
$L__BB3_32:
	shl.b32 	%r125, %r147, 6;
	cvt.u64.u32 	%rd59, %r125;
	and.b64  	%rd60, %rd59, 64;
	add.s64 	%rd62, %rd61, %rd60;
	mul.rn.f64 	%fd42, %fd75, %fd75;
	and.b32  	%r126, %r147, 1;
	setp.eq.b32 	%p29, %r126, 1;
	selp.f64 	%fd43, 0dBDA8FF8320FD8164, 0d3DE5DB65F9785EBA, %p29;
	ld.global.nc.v2.f64 	{%fd44, %fd45}, [%rd62];
	fma.rn.f64 	%fd46, %fd43, %fd42, %fd44;
	fma.rn.f64 	%fd47, %fd46, %fd42, %fd45;
	ld.global.nc.v2.f64 	{%fd48, %fd49}, [%rd62+16];
	fma.rn.f64 	%fd50, %fd47, %fd42, %fd48;
	fma.rn.f64 	%fd51, %fd50, %fd42, %fd49;
	ld.global.nc.v2.f64 	{%fd52, %fd53}, [%rd62+32];
	fma.rn.f64 	%fd54, %fd51, %fd42, %fd52;
	fma.rn.f64 	%fd55, %fd54, %fd42, %fd53;
	fma.rn.f64 	%fd56, %fd55, %fd75, %fd75;
	fma.rn.f64 	%fd57, %fd55, %fd42, 0d3FF0000000000000;
	selp.f64 	%fd58, %fd57, %fd56, %p29;
	and.b32  	%r127, %r147, 2;
	setp.eq.s32 	%p30, %r127, 0;
	mov.f64 	%fd59, 0d0000000000000000;
	sub.f64 	%fd60, %fd59, %fd58;
	selp.f64 	%fd61, %fd58, %fd60, %p30;
	fma.rn.f64 	%fd62, %fd8, %fd61, %fd10;
	add.f64 	%fd77, %fd77, %fd62;
	add.s32 	%r133, %r133, 1;
	setp.ne.s32 	%p31, %r133, %r49;
	@%p31 bra 	$L__BB3_3;
$L__BB3_33:
	ld.param.u64 	%rd66, [_Z22processPixelHorizontalPhPdS0_ii_param_0];
	cvt.rn.f64.s32 	%fd63, %r49;
	div.rn.f64 	%fd64, %fd76, %fd63;
	div.rn.f64 	%fd65, %fd77, %fd63;
	mul.f64 	%fd66, %fd65, %fd65;
	fma.rn.f64 	%fd67, %fd64, %fd64, %fd66;
	cvt.rn.f32.f64 	%f65, %fd67;
	sqrt.rn.f32 	%f66, %f65;
	add.f32 	%f67, %f66, 0f3F800000;
	setp.lt.f32 	%p32, %f67, 0f00800000;
	mul.f32 	%f68, %f67, 0f4B000000;
	selp.f32 	%f69, %f68, %f67, %p32;
	selp.f32 	%f70, 0fC1B80000, 0f00000000, %p32;
	mov.b32 	%r128, %f69;
	add.s32 	%r129, %r128, -1060439283;
	and.b32  	%r130, %r129, -8388608;
	sub.s32 	%r131, %r128, %r130;
	mov.b32 	%f71, %r131;
	cvt.rn.f32.s32 	%f72, %r130;
	fma.rn.f32 	%f73, %f72, 0f34000000, %f70;
	add.f32 	%f74, %f71, 0fBF800000;
	fma.rn.f32 	%f75, %f74, 0f3DC6B27F, 0fBE2C7F30;
	fma.rn.f32 	%f76, %f75, %f74, 0f3E2FCF2A;
	fma.rn.f32 	%f77, %f76, %f74, 0fBE374E43;
	fma.rn.f32 	%f78, %f77, %f74, 0f3E520BF4;
	fma.rn.f32 	%f79, %f78, %f74, 0fBE763C8B;
	fma.rn.f32 	%f80, %f79, %f74, 0f3E93BF99;
	fma.rn.f32 	%f81, %f80, %f74, 0fBEB8AA49;
	fma.rn.f32 	%f82, %f81, %f74, 0f3EF6384A;
	fma.rn.f32 	%f83, %f82, %f74, 0fBF38AA3B;
	mul.f32 	%f84, %f74, %f83;
	mul.f32 	%f85, %f74, %f84;
	fma.rn.f32 	%f86, %f74, 0f3FB8AA3B, %f85;
	add.f32 	%f87, %f73, %f86;
	setp.gt.u32 	%p33, %r128, 2139095039;
	fma.rn.f32 	%f88, %f69, 0f7F800000, 0f7F800000;
	selp.f32 	%f89, %f88, %f87, %p33;
	setp.eq.f32 	%p34, %f69, 0f00000000;
	selp.f32 	%f90, 0fFF800000, %f89, %p34;
	cvt.f64.f32 	%fd68, %f90;
	mul.f64 	%fd69, %fd68, 0d40526D89B575ED7B;
	setp.gt.f64 	%p35, %fd69, 0d406FE00000000000;
	selp.f64 	%fd70, 0d406FE00000000000, %fd69, %p35;
	setp.lt.f64 	%p36, %fd70, 0d0000000000000000;
	selp.f64 	%fd71, 0d0000000000000000, %fd70, %p36;
	cvt.rzi.u32.f64 	%r132, %fd71;
	cvt.s64.s32 	%rd63, %r1;
	cvta.to.global.u64 	%rd64, %rd66;
	add.s64 	%rd65, %rd64, %rd63;
	st.global.u8 	[%rd65], %r132;
$L__BB3_34:
	ret;

}
.func  (.param .align 16 .b8 func_retval0[16]) __internal_trig_reduction_slowpathd(
	.param .b64 __internal_trig_reduction_slowpathd_param_0
)
{
	.local .align 8 .b8 	__local_depot4[40];
	.reg .b64 	%SP;
	.reg .b64 	%SPL;
	.reg .pred 	%p<10>;
	.reg .b32 	%r<47>;
	.reg .b64 	%rd<74>;
	.reg .b64 	%fd<5>;

	mov.u64 	%SPL, __local_depot4;
	ld.param.f64 	%fd4, [__internal_trig_reduction_slowpathd_param_0];
	add.u64 	%rd1, %SPL, 0;
	{
	.reg .b32 %temp; 
	mov.b64 	{%temp, %r1}, %fd4;
	}
	shr.u32 	%r2, %r1, 20;
	and.b32  	%r3, %r2, 2047;
	setp.eq.s32 	%p1, %r3, 2047;
	mov.b32 	%r46, 0;
	@%p1 bra 	$L__BB4_9;
	add.s32 	%r20, %r3, -1024;
	mov.b64 	%rd20, %fd4;
	shl.b64 	%rd2, %rd20, 11;
	shr.u32 	%r4, %r20, 6;
	sub.s32 	%r45, 15, %r4;
	sub.s32 	%r21, 19, %r4;
	setp.lt.u32 	%p2, %r20, 128;
	selp.b32 	%r6, 18, %r21, %p2;
	setp.ge.s32 	%p3, %r45, %r6;
	mov.b64 	%rd70, 0;
	@%p3 bra 	$L__BB4_4;
	add.s32 	%r23, %r6, %r4;
	neg.s32 	%r43, %r23;
	or.b64  	%rd3, %rd2, -9223372036854775808;
	mov.b64 	%rd70, 0;
	mov.b32 	%r42, 0;
	mov.u64 	%rd25, __cudart_i2opi_d;
	mov.u32 	%r44, %r45;
$L__BB4_3:
	.pragma "nounroll";
	mul.wide.s32 	%rd22, %r42, 8;
	add.s64 	%rd23, %rd1, %rd22;
	mul.wide.s32 	%rd24, %r44, 8;
	add.s64 	%rd26, %rd25, %rd24;
	ld.global.nc.u64 	%rd27, [%rd26];
	{
	.reg .u32 %r0, %r1, %r2, %r3, %alo, %ahi, %blo, %bhi, %clo, %chi;
	mov.b64 	{%alo,%ahi}, %rd27;
	mov.b64 	{%blo,%bhi}, %rd3;
	mov.b64 	{%clo,%chi}, %rd70;
	mad.lo.cc.u32 	%r0, %alo, %blo, %clo;
	madc.hi.cc.u32 	%r1, %alo, %blo, %chi;
	madc.hi.u32 	%r2, %alo, %bhi, 0;
	mad.lo.cc.u32 	%r1, %alo, %bhi, %r1;
	madc.hi.cc.u32 	%r2, %ahi, %blo, %r2;
	madc.hi.u32 	%r3, %ahi, %bhi, 0;
	mad.lo.cc.u32 	%r1, %ahi, %blo, %r1;
	madc.lo.cc.u32 	%r2, %ahi, %bhi, %r2;
	addc.u32 	%r3, %r3, 0;
	mov.b64 	%rd28, {%r0,%r1};
	mov.b64 	%rd70, {%r2,%r3};
	}
	st.local.u64 	[%rd23], %rd28;
	add.s32 	%r44, %r44, 1;
	add.s32 	%r43, %r43, 1;
	add.s32 	%r42, %r42, 1;
	setp.ne.s32 	%p4, %r43, -15;
	mov.u32 	%r45, %r6;
	@%p4 bra 	$L__BB4_3;
$L__BB4_4:
	cvt.s64.s32 	%rd29, %r45;
	cvt.u64.u32 	%rd30, %r4;
	add.s64 	%rd31, %rd30, %rd29;
	shl.b64 	%rd32, %rd31, 3;
	add.s64 	%rd33, %rd1, %rd32;
	st.local.u64 	[%rd33+-120], %rd70;
	and.b32  	%r15, %r2, 63;
	ld.local.u64 	%rd72, [%rd1+16];
	ld.local.u64 	%rd71, [%rd1+24];
	setp.eq.s32 	%p5, %r15, 0;
	@%p5 bra 	$L__BB4_6;
	shl.b64 	%rd34, %rd71, %r15;
	shr.u64 	%rd35, %rd72, 1;
	xor.b32  	%r24, %r15, 63;
	shr.u64 	%rd36, %rd35, %r24;
	or.b64  	%rd71, %rd34, %rd36;
	ld.local.u64 	%rd37, [%rd1+8];
	shl.b64 	%rd38, %rd72, %r15;
	shr.u64 	%rd39, %rd37, 1;
	shr.u64 	%rd40, %rd39, %r24;
	or.b64  	%rd72, %rd38, %rd40;
$L__BB4_6:
	and.b32  	%r25, %r1, -2147483648;
	shr.u64 	%rd41, %rd71, 62;
	cvt.u32.u64 	%r26, %rd41;
	mov.b64 	{%r27, %r28}, %rd71;
	mov.b64 	{%r29, %r30}, %rd72;
	shf.l.wrap.b32 	%r31, %r30, %r27, 2;
	shf.l.wrap.b32 	%r32, %r27, %r28, 2;
	mov.b64 	%rd42, {%r31, %r32};
	shl.b64 	%rd43, %rd72, 2;
	shr.u64 	%rd44, %rd42, 63;
	cvt.u32.u64 	%r33, %rd44;
	add.s32 	%r34, %r33, %r26;
	setp.eq.s32 	%p6, %r25, 0;
	neg.s32 	%r35, %r34;
	selp.b32 	%r46, %r34, %r35, %p6;
	setp.gt.s64 	%p7, %rd42, -1;
	mov.b64 	%rd45, 0;
	{
	.reg .u32 %r0, %r1, %r2, %r3, %a0, %a1, %a2, %a3, %b0, %b1, %b2, %b3;
	mov.b64 	{%a0,%a1}, %rd45;
	mov.b64 	{%a2,%a3}, %rd45;
	mov.b64 	{%b0,%b1}, %rd43;
	mov.b64 	{%b2,%b3}, %rd42;
	sub.cc.u32 	%r0, %a0, %b0;
	subc.cc.u32 	%r1, %a1, %b1;
	subc.cc.u32 	%r2, %a2, %b2;
	subc.u32 	%r3, %a3, %b3;
	mov.b64 	%rd46, {%r0,%r1};
	mov.b64 	%rd47, {%r2,%r3};
	}
	xor.b32  	%r36, %r25, -2147483648;
	selp.b64 	%rd73, %rd42, %rd47, %p7;
	selp.b64 	%rd14, %rd43, %rd46, %p7;
	selp.b32 	%r17, %r25, %r36, %p7;
	clz.b64 	%r37, %rd73;
	cvt.u64.u32 	%rd15, %r37;
	setp.eq.s32 	%p8, %r37, 0;
	@%p8 bra 	$L__BB4_8;
	cvt.u32.u64 	%r38, %rd15;
	and.b32  	%r39, %r38, 63;
	shl.b64 	%rd48, %rd73, %r39;
	shr.u64 	%rd49, %rd14, 1;
	not.b32 	%r40, %r38;
	and.b32  	%r41, %r40, 63;
	shr.u64 	%rd50, %rd49, %r41;
	or.b64  	%rd73, %rd48, %rd50;
$L__BB4_8:
	mov.b64 	%rd51, -3958705157555305931;
	{
	.reg .u32 %r0, %r1, %r2, %r3, %alo, %ahi, %blo, %bhi;
	mov.b64 	{%alo,%ahi}, %rd73;
	mov.b64 	{%blo,%bhi}, %rd51;
	mul.lo.u32 	%r0, %alo, %blo;
	mul.hi.u32 	%r1, %alo, %blo;
	mad.lo.cc.u32 	%r1, %alo, %bhi, %r1;
	madc.hi.u32 	%r2, %alo, %bhi, 0;
	mad.lo.cc.u32 	%r1, %ahi, %blo, %r1;
	madc.hi.cc.u32 	%r2, %ahi, %blo, %r2;
	madc.hi.u32 	%r3, %ahi, %bhi, 0;
	mad.lo.cc.u32 	%r2, %ahi, %bhi, %r2;
	addc.u32 	%r3, %r3, 0;
	mov.b64 	%rd52, {%r0,%r1};
	mov.b64 	%rd53, {%r2,%r3};
	}
	setp.gt.s64 	%p9, %rd53, 0;
	{
	.reg .u32 %r0, %r1, %r2, %r3, %a0, %a1, %a2, %a3, %b0, %b1, %b2, %b3;
	mov.b64 	{%a0,%a1}, %rd52;
	mov.b64 	{%a2,%a3}, %rd53;
	mov.b64 	{%b0,%b1}, %rd52;
	mov.b64 	{%b2,%b3}, %rd53;
	add.cc.u32 	%r0, %a0, %b0;
	addc.cc.u32 	%r1, %a1, %b1;
	addc.cc.u32 	%r2, %a2, %b2;
	addc.u32 	%r3, %a3, %b3;
	mov.b64 	%rd54, {%r0,%r1};
	mov.b64 	%rd55, {%r2,%r3};
	}
	selp.b64 	%rd56, %rd55, %rd53, %p9;
	selp.s64 	%rd57, -1, 0, %p9;
	sub.s64 	%rd58, %rd57, %rd15;
	cvt.u64.u32 	%rd59, %r17;
	shl.b64 	%rd60, %rd59, 32;
	add.s64 	%rd61, %rd56, 1;
	shr.u64 	%rd62, %rd61, 10;
	add.s64 	%rd63, %rd62, 1;
	shr.u64 	%rd64, %rd63, 1;
	shl.b64 	%rd65, %rd58, 52;
	add.s64 	%rd66, %rd65, %rd64;
	add.s64 	%rd67, %rd66, 4602678819172646912;
	or.b64  	%rd68, %rd67, %rd60;
	mov.b64 	%fd4, %rd68;
$L__BB4_9:
	st.param.f64 	[func_retval0], %fd4;
	st.param.b32 	[func_retval0+8], %r46;
	ret;

}


// ===== COMPILED SASS (sm_100) =====

	.target	sm_100

	.elftype	@"ET_EXEC"


//--------------------- .note.nv.tkinfo           --------------------------
	.section	.note.nv.tkinfo,"",@"SHT_NOTE"
	.sectionflags	@"SHF_NOTE_NV_TKINFO"
	.tkinfo
        /*0018*/ 	.word	0x00000002
        /*0030*/ 	.string	""
        /*0030*/ 	.string	"ptxas"
        /*0030*/ 	.string	"Cuda compilation tools, release 13.0, V13.0.88"
        /*0030*/ 	.string	"Build cuda_13.0.r13.0/compiler.36424714_0"
        /*0030*/ 	.string	"-arch sm_100 -m 64 "



//--------------------- .note.nv.cuinfo           --------------------------
	.section	.note.nv.cuinfo,"",@"SHT_NOTE"
	.sectionflags	@"SHF_NOTE_NV_CUINFO"
        /*0018*/ 	.short	0x0002
        /*001a*/ 	.short	0x0064
        /*001c*/ 	.short	0x0082
	.zero		2


//--------------------- .nv.info                  --------------------------
	.section	.nv.info,"",@"SHT_CUDA_INFO"
	.align	4


	//----- nvinfo : EIATTR_REGCOUNT
	.align		4
        /*0000*/ 	.byte	0x04, 0x2f
        /*0002*/ 	.short	(.L_4 - .L_3)
	.align		4
.L_3:
        /*0004*/ 	.word	index@(_Z20processPixelVerticalPhPdS0_ii)
        /*0008*/ 	.word	0x00000020


	//----- nvinfo : EIATTR_FRAME_SIZE
	.align		4
.L_4:
        /*000c*/ 	.byte	0x04, 0x11
        /*000e*/ 	.short	(.L_6 - .L_5)
	.align		4
.L_5:
        /*0010*/ 	.word	index@($__internal_2_$__cuda_sm20_div_rn_f64_full)
        /*0014*/ 	.word	0x00000020


	//----- nvinfo : EIATTR_FRAME_SIZE
	.align		4
.L_6:
        /*0018*/ 	.byte	0x04, 0x11
        /*001a*/ 	.short	(.L_8 - .L_7)
	.align		4
.L_7:
        /*001c*/ 	.word	index@(_Z20processPixelVerticalPhPdS0_ii)
        /*0020*/ 	.word	0x00000020


	//----- nvinfo : EIATTR_REGCOUNT
	.align		4
.L_8:
        /*0024*/ 	.byte	0x04, 0x2f
        /*0026*/ 	.short	(.L_10 - .L_9)
	.align		4
.L_9:
        /*0028*/ 	.word	index@(_Z18Swap2with4QuadrantPhii)
        /*002c*/ 	.word	0x0000000f


	//----- nvinfo : EIATTR_FRAME_SIZE
	.align		4
.L_10:
        /*0030*/ 	.byte	0x04, 0x11
        /*0032*/ 	.short	(.L_12 - .L_11)
	.align		4
.L_11:
        /*0034*/ 	.word	index@(_Z18Swap2with4QuadrantPhii)
        /*0038*/ 	.word	0x00000000


	//----- nvinfo : EIATTR_REGCOUNT
	.align		4
.L_12:
        /*003c*/ 	.byte	0x04, 0x2f
        /*003e*/ 	.short	(.L_14 - .L_13)
	.align		4
.L_13:
        /*0040*/ 	.word	index@(_Z18Swap1with3QuadrantPhii)
        /*0044*/ 	.word	0x0000000f


	//----- nvinfo : EIATTR_FRAME_SIZE
	.align		4
.L_14:
        /*0048*/ 	.byte	0x04, 0x11
        /*004a*/ 	.short	(.L_16 - .L_15)
	.align		4
.L_15:
        /*004c*/ 	.word	index@(_Z18Swap1with3QuadrantPhii)
        /*0050*/ 	.word	0x00000000


	//----- nvinfo : EIATTR_REGCOUNT
	.align		4
.L_16:
        /*0054*/ 	.byte	0x04, 0x2f
        /*0056*/ 	.short	(.L_18 - .L_17)
	.align		4
.L_17:
        /*0058*/ 	.word	index@(_Z22processPixelHorizontalPhPdS0_ii)
        /*005c*/ 	.word	0x00000028


	//----- nvinfo : EIATTR_FRAME_SIZE
	.align		4
.L_18:
        /*0060*/ 	.byte	0x04, 0x11
        /*0062*/ 	.short	(.L_20 - .L_19)
	.align		4
.L_19:
        /*0064*/ 	.word	index@($_Z22processPixelHorizontalPhPdS0_ii$__internal_trig_reduction_slowpathd)
        /*0068*/ 	.word	0x00000048


	//----- nvinfo : EIATTR_FRAME_SIZE
	.align		4
.L_20:
        /*006c*/ 	.byte	0x04, 0x11
        /*006e*/ 	.short	(.L_22 - .L_21)
	.align		4
.L_21:
        /*0070*/ 	.word	index@($__internal_1_$__cuda_sm20_sqrt_rn_f32_slowpath)
        /*0074*/ 	.word	0x00000048


	//----- nvinfo : EIATTR_FRAME_SIZE
	.align		4
.L_22:
        /*0078*/ 	.byte	0x04, 0x11
        /*007a*/ 	.short	(.L_24 - .L_23)
	.align		4
.L_23:
        /*007c*/ 	.word	index@($__internal_0_$__cuda_sm20_div_rn_f64_full)
        /*0080*/ 	.word	0x00000048


	//----- nvinfo : EIATTR_FRAME_SIZE
	.align		4
.L_24:
        /*0084*/ 	.byte	0x04, 0x11
        /*0086*/ 	.short	(.L_26 - .L_25)
	.align		4
.L_25:
        /*0088*/ 	.word	index@(_Z22processPixelHorizontalPhPdS0_ii)
        /*008c*/ 	.word	0x00000048


	//----- nvinfo : EIATTR_MIN_STACK_SIZE
	.align		4
.L_26:
        /*0090*/ 	.byte	0x04, 0x12
        /*0092*/ 	.short	(.L_28 - .L_27)
	.align		4
.L_27:
        /*0094*/ 	.word	index@(_Z22processPixelHorizontalPhPdS0_ii)
        /*0098*/ 	.word	0x00000048


	//----- nvinfo : EIATTR_MIN_STACK_SIZE
	.align		4
.L_28:
        /*009c*/ 	.byte	0x04, 0x12
        /*009e*/ 	.short	(.L_30 - .L_29)
	.align		4
.L_29:
        /*00a0*/ 	.word	index@(_Z18Swap1with3QuadrantPhii)
        /*00a4*/ 	.word	0x00000000


	//----- nvinfo : EIATTR_MIN_STACK_SIZE
	.align		4
.L_30:
        /*00a8*/ 	.byte	0x04, 0x12
        /*00aa*/ 	.short	(.L_32 - .L_31)
	.align		4
.L_31:
        /*00ac*/ 	.word	index@(_Z18Swap2with4QuadrantPhii)
        /*00b0*/ 	.word	0x00000000


	//----- nvinfo : EIATTR_MIN_STACK_SIZE
	.align		4
.L_32:
        /*00b4*/ 	.byte	0x04, 0x12
        /*00b6*/ 	.short	(.L_34 - .L_33)
	.align		4
.L_33:
        /*00b8*/ 	.word	index@(_Z20processPixelVerticalPhPdS0_ii)
        /*00bc*/ 	.word	0x00000020
.L_34:


//--------------------- .nv.compat                --------------------------
	.section	.nv.compat,"",@"SHT_CUDA_COMPAT_INFO"
	.align	4
        /*0000*/ 	.byte	0x02, 0x09, 0x00, 0x00, 0x02, 0x02, 0x01, 0x00, 0x02, 0x05, 0x05, 0x00, 0x03, 0x07, 0x01, 0x01
        /*0010*/ 	.byte	0x02, 0x03, 0x00, 0x00, 0x02, 0x06, 0x01, 0x00, 0x04, 0x0b, 0x08, 0x00, 0x01, 0x00, 0x00, 0x00
        /*0020*/ 	.byte	0x00, 0x00, 0x00, 0x00


//--------------------- .nv.info._Z22processPixelHorizontalPhPdS0_ii --------------------------
	.section	.nv.info._Z22processPixelHorizontalPhPdS0_ii,"",@"SHT_CUDA_INFO"
	.sectionflags	@""
	.align	4


	//----- nvinfo : EIATTR_CUDA_API_VERSION
	.align		4
        /*0000*/ 	.byte	0x04, 0x37
        /*0002*/ 	.short	(.L_36 - .L_35)
.L_35:
        /*0004*/ 	.word	0x00000082


	//----- nvinfo : EIATTR_KPARAM_INFO
	.align		4
.L_36:
        /*0008*/ 	.byte	0x04, 0x17
        /*000a*/ 	.short	(.L_38 - .L_37)
.L_37:
        /*000c*/ 	.word	0x00000000
        /*0010*/ 	.short	0x0004
        /*0012*/ 	.short	0x001c
        /*0014*/ 	.byte	0x00, 0xf0, 0x11, 0x00


	//----- nvinfo : EIATTR_KPARAM_INFO
	.align		4
.L_38:
        /*0018*/ 	.byte	0x04, 0x17
        /*001a*/ 	.short	(.L_40 - .L_39)
.L_39:
        /*001c*/ 	.word	0x00000000
        /*0020*/ 	.short	0x0003
        /*0022*/ 	.short	0x0018
        /*0024*/ 	.byte	0x00, 0xf0, 0x11, 0x00


	//----- nvinfo : EIATTR_KPARAM_INFO
	.align		4
.L_40:
        /*0028*/ 	.byte	0x04, 0x17
        /*002a*/ 	.short	(.L_42 - .L_41)
.L_41:
        /*002c*/ 	.word	0x00000000
        /*0030*/ 	.short	0x0002
        /*0032*/ 	.short	0x0010
        /*0034*/ 	.byte	0x00, 0xf5, 0x21, 0x00


	//----- nvinfo : EIATTR_KPARAM_INFO
	.align		4
.L_42:
        /*0038*/ 	.byte	0x04, 0x17
        /*003a*/ 	.short	(.L_44 - .L_43)
.L_43:
        /*003c*/ 	.word	0x00000000
        /*0040*/ 	.short	0x0001
        /*0042*/ 	.short	0x0008
        /*0044*/ 	.byte	0x00, 0xf5, 0x21, 0x00


	//----- nvinfo : EIATTR_KPARAM_INFO
	.align		4
.L_44:
        /*0048*/ 	.byte	0x04, 0x17
        /*004a*/ 	.short	(.L_46 - .L_45)
.L_45:
        /*004c*/ 	.word	0x00000000
        /*0050*/ 	.short	0x0000
        /*0052*/ 	.short	0x0000
        /*0054*/ 	.byte	0x00, 0xf5, 0x21, 0x00


	//----- nvinfo : EIATTR_SPARSE_MMA_MASK
	.align		4
.L_46:
        /*0058*/ 	.byte	0x03, 0x50
        /*005a*/ 	.short	0x0000


	//----- nvinfo : EIATTR_MAXREG_COUNT
	.align		4
        /*005c*/ 	.byte	0x03, 0x1b
        /*005e*/ 	.short	0x00ff


	//----- nvinfo : EIATTR_MERCURY_ISA_VERSION
	.align		4
        /*0060*/ 	.byte	0x03, 0x5f
        /*0062*/ 	.short	0x0101


	//----- nvinfo : EIATTR_VRC_CTA_INIT_COUNT
	.align		4
        /*0064*/ 	.byte	0x02, 0x4a
	.zero		1
	.zero		1


	//----- nvinfo : EIATTR_EXIT_INSTR_OFFSETS
	.align		4
        /*0068*/ 	.byte	0x04, 0x1c
        /*006a*/ 	.short	(.L_48 - .L_47)


	//   ....[0]....
.L_47:
        /*006c*/ 	.word	0x000000a0


	//   ....[1]....
        /*0070*/ 	.word	0x00001e20


	//----- nvinfo : EIATTR_CRS_STACK_SIZE
	.align		4
.L_48:
        /*0074*/ 	.byte	0x04, 0x1e
        /*0076*/ 	.short	(.L_50 - .L_49)
.L_49:
        /*0078*/ 	.word	0x00000000


	//----- nvinfo : EIATTR_CBANK_PARAM_SIZE
	.align		4
.L_50:
        /*007c*/ 	.byte	0x03, 0x19
        /*007e*/ 	.short	0x0020


	//----- nvinfo : EIATTR_PARAM_CBANK
	.align		4
        /*0080*/ 	.byte	0x04, 0x0a
        /*0082*/ 	.short	(.L_52 - .L_51)
	.align		4
.L_51:
        /*0084*/ 	.word	index@(.nv.constant0._Z22processPixelHorizontalPhPdS0_ii)
        /*0088*/ 	.short	0x0380
        /*008a*/ 	.short	0x0020


	//----- nvinfo : EIATTR_SW_WAR
	.align		4
.L_52:
        /*008c*/ 	.byte	0x04, 0x36
        /*008e*/ 	.short	(.L_54 - .L_53)
.L_53:
        /*0090*/ 	.word	0x00000008
.L_54:


//--------------------- .nv.info._Z18Swap1with3QuadrantPhii --------------------------
	.section	.nv.info._Z18Swap1with3QuadrantPhii,"",@"SHT_CUDA_INFO"
	.sectionflags	@""
	.align	4


	//----- nvinfo : EIATTR_CUDA_API_VERSION
	.align		4
        /*0000*/ 	.byte	0x04, 0x37
        /*0002*/ 	.short	(.L_56 - .L_55)
.L_55:
        /*0004*/ 	.word	0x00000082


	//----- nvinfo : EIATTR_KPARAM_INFO
	.align		4
.L_56:
        /*0008*/ 	.byte	0x04, 0x17
        /*000a*/ 	.short	(.L_58 - .L_57)
.L_57:
        /*000c*/ 	.word	0x00000000
        /*0010*/ 	.short	0x0002
        /*0012*/ 	.short	0x000c
        /*0014*/ 	.byte	0x00, 0xf0, 0x11, 0x00


	//----- nvinfo : EIATTR_KPARAM_INFO
	.align		4
.L_58:
        /*0018*/ 	.byte	0x04, 0x17
        /*001a*/ 	.short	(.L_60 - .L_59)
.L_59:
        /*001c*/ 	.word	0x00000000
        /*0020*/ 	.short	0x0001
        /*0022*/ 	.short	0x0008
        /*0024*/ 	.byte	0x00, 0xf0, 0x11, 0x00


	//----- nvinfo : EIATTR_KPARAM_INFO
	.align		4
.L_60:
        /*0028*/ 	.byte	0x04, 0x17
        /*002a*/ 	.short	(.L_62 - .L_61)
.L_61:
        /*002c*/ 	.word	0x00000000
        /*0030*/ 	.short	0x0000
        /*0032*/ 	.short	0x0000
        /*0034*/ 	.byte	0x00, 0xf5, 0x21, 0x00


	//----- nvinfo : EIATTR_SPARSE_MMA_MASK
	.align		4
.L_62:
        /*0038*/ 	.byte	0x03, 0x50
        /*003a*/ 	.short	0x0000


	//----- nvinfo : EIATTR_MAXREG_COUNT
	.align		4
        /*003c*/ 	.byte	0x03, 0x1b
        /*003e*/ 	.short	0x00ff


	//----- nvinfo : EIATTR_MERCURY_ISA_VERSION
	.align		4
        /*0040*/ 	.byte	0x03, 0x5f
        /*0042*/ 	.short	0x0101


	//----- nvinfo : EIATTR_VRC_CTA_INIT_COUNT
	.align		4
        /*0044*/ 	.byte	0x02, 0x4a
	.zero		1
	.zero		1


	//----- nvinfo : EIATTR_EXIT_INSTR_OFFSETS
	.align		4
        /*0048*/ 	.byte	0x04, 0x1c
        /*004a*/ 	.short	(.L_64 - .L_63)


	//   ....[0]....
.L_63:
        /*004c*/ 	.word	0x000000c0


	//   ....[1]....
        /*0050*/ 	.word	0x00000360


	//----- nvinfo : EIATTR_CBANK_PARAM_SIZE
	.align		4
.L_64:
        /*0054*/ 	.byte	0x03, 0x19
        /*0056*/ 	.short	0x0010


	//----- nvinfo : EIATTR_PARAM_CBANK
	.align		4
        /*0058*/ 	.byte	0x04, 0x0a
        /*005a*/ 	.short	(.L_66 - .L_65)
	.align		4
.L_65:
        /*005c*/ 	.word	index@(.nv.constant0._Z18Swap1with3QuadrantPhii)
        /*0060*/ 	.short	0x0380
        /*0062*/ 	.short	0x0010


	//----- nvinfo : EIATTR_SW_WAR
	.align		4
.L_66:
        /*0064*/ 	.byte	0x04, 0x36
        /*0066*/ 	.short	(.L_68 - .L_67)
.L_67:
        /*0068*/ 	.word	0x00000008
.L_68:


//--------------------- .nv.info._Z18Swap2with4QuadrantPhii --------------------------
	.section	.nv.info._Z18Swap2with4QuadrantPhii,"",@"SHT_CUDA_INFO"
	.sectionflags	@""
	.align	4


	//----- nvinfo : EIATTR_CUDA_API_VERSION
	.align		4
        /*0000*/ 	.byte	0x04, 0x37
        /*0002*/ 	.short	(.L_70 - .L_69)
.L_69:
        /*0004*/ 	.word	0x00000082


	//----- nvinfo : EIATTR_KPARAM_INFO
	.align		4
.L_70:
        /*0008*/ 	.byte	0x04, 0x17
        /*000a*/ 	.short	(.L_72 - .L_71)
.L_71:
        /*000c*/ 	.word	0x00000000
        /*0010*/ 	.short	0x0002
        /*0012*/ 	.short	0x000c
        /*0014*/ 	.byte	0x00, 0xf0, 0x11, 0x00


	//----- nvinfo : EIATTR_KPARAM_INFO
	.align		4
.L_72:
        /*0018*/ 	.byte	0x04, 0x17
        /*001a*/ 	.short	(.L_74 - .L_73)
.L_73:
        /*001c*/ 	.word	0x00000000
        /*0020*/ 	.short	0x0001
        /*0022*/ 	.short	0x0008
        /*0024*/ 	.byte	0x00, 0xf0, 0x11, 0x00


	//----- nvinfo : EIATTR_KPARAM_INFO
	.align		4
.L_74:
        /*0028*/ 	.byte	0x04, 0x17
        /*002a*/ 	.short	(.L_76 - .L_75)
.L_75:
        /*002c*/ 	.word	0x00000000
        /*0030*/ 	.short	0x0000
        /*0032*/ 	.short	0x0000
        /*0034*/ 	.byte	0x00, 0xf5, 0x21, 0x00


	//----- nvinfo : EIATTR_SPARSE_MMA_MASK
	.align		4
.L_76:
        /*0038*/ 	.byte	0x03, 0x50
        /*003a*/ 	.short	0x0000


	//----- nvinfo : EIATTR_MAXREG_COUNT
	.align		4
        /*003c*/ 	.byte	0x03, 0x1b
        /*003e*/ 	.short	0x00ff


	//----- nvinfo : EIATTR_MERCURY_ISA_VERSION
	.align		4
        /*0040*/ 	.byte	0x03, 0x5f
        /*0042*/ 	.short	0x0101


	//----- nvinfo : EIATTR_VRC_CTA_INIT_COUNT
	.align		4
        /*0044*/ 	.byte	0x02, 0x4a
	.zero		1
	.zero		1


	//----- nvinfo : EIATTR_EXIT_INSTR_OFFSETS
	.align		4
        /*0048*/ 	.byte	0x04, 0x1c
        /*004a*/ 	.short	(.L_78 - .L_77)


	//   ....[0]....
.L_77:
        /*004c*/ 	.word	0x000000c0


	//   ....[1]....
        /*0050*/ 	.word	0x00000360


	//----- nvinfo : EIATTR_CBANK_PARAM_SIZE
	.align		4
.L_78:
        /*0054*/ 	.byte	0x03, 0x19
        /*0056*/ 	.short	0x0010


	//----- nvinfo : EIATTR_PARAM_CBANK
	.align		4
        /*0058*/ 	.byte	0x04, 0x0a
        /*005a*/ 	.short	(.L_80 - .L_79)
	.align		4
.L_79:
        /*005c*/ 	.word	index@(.nv.constant0._Z18Swap2with4QuadrantPhii)
        /*0060*/ 	.short	0x0380
        /*0062*/ 	.short	0x0010


	//----- nvinfo : EIATTR_SW_WAR
	.align		4
.L_80:
        /*0064*/ 	.byte	0x04, 0x36
        /*0066*/ 	.short	(.L_82 - .L_81)
.L_81:
        /*0068*/ 	.word	0x00000008
.L_82:


//--------------------- .nv.info._Z20processPixelVerticalPhPdS0_ii --------------------------
	.section	.nv.info._Z20processPixelVerticalPhPdS0_ii,"",@"SHT_CUDA_INFO"
	.sectionflags	@""
	.align	4


	//----- nvinfo : EIATTR_CUDA_API_VERSION
	.align		4
        /*0000*/ 	.byte	0x04, 0x37
        /*0002*/ 	.short	(.L_84 - .L_83)
.L_83:
        /*0004*/ 	.word	0x00000082


	//----- nvinfo : EIATTR_KPARAM_INFO
	.align		4
.L_84:
        /*0008*/ 	.byte	0x04, 0x17
        /*000a*/ 	.short	(.L_86 - .L_85)
.L_85:
        /*000c*/ 	.word	0x00000000
        /*0010*/ 	.short	0x0004
        /*0012*/ 	.short	0x001c
        /*0014*/ 	.byte	0x00, 0xf0, 0x11, 0x00


	//----- nvinfo : EIATTR_KPARAM_INFO
	.align		4
.L_86:
        /*0018*/ 	.byte	0x04, 0x17
        /*001a*/ 	.short	(.L_88 - .L_87)
.L_87:
        /*001c*/ 	.word	0x00000000
        /*0020*/ 	.short	0x0003
        /*0022*/ 	.short	0x0018
        /*0024*/ 	.byte	0x00, 0xf0, 0x11, 0x00


	//----- nvinfo : EIATTR_KPARAM_INFO
	.align		4
.L_88:
        /*0028*/ 	.byte	0x04, 0x17
        /*002a*/ 	.short	(.L_90 - .L_89)
.L_89:
        /*002c*/ 	.word	0x00000000
        /*0030*/ 	.short	0x0002
        /*0032*/ 	.short	0x0010
        /*0034*/ 	.byte	0x00, 0xf5, 0x21, 0x00


	//----- nvinfo : EIATTR_KPARAM_INFO
	.align		4
.L_90:
        /*0038*/ 	.byte	0x04, 0x17
        /*003a*/ 	.short	(.L_92 - .L_91)
.L_91:
        /*003c*/ 	.word	0x00000000
        /*0040*/ 	.short	0x0001
        /*0042*/ 	.short	0x0008
        /*0044*/ 	.byte	0x00, 0xf5, 0x21, 0x00


	//----- nvinfo : EIATTR_KPARAM_INFO
	.align		4
.L_92:
        /*0048*/ 	.byte	0x04, 0x17
        /*004a*/ 	.short	(.L_94 - .L_93)
.L_93:
        /*004c*/ 	.word	0x00000000
        /*0050*/ 	.short	0x0000
        /*0052*/ 	.short	0x0000
        /*0054*/ 	.byte	0x00, 0xf5, 0x21, 0x00


	//----- nvinfo : EIATTR_SPARSE_MMA_MASK
	.align		4
.L_94:
        /*0058*/ 	.byte	0x03, 0x50
        /*005a*/ 	.short	0x0000


	//----- nvinfo : EIATTR_MAXREG_COUNT
	.align		4
        /*005c*/ 	.byte	0x03, 0x1b
        /*005e*/ 	.short	0x00ff


	//----- nvinfo : EIATTR_MERCURY_ISA_VERSION
	.align		4
        /*0060*/ 	.byte	0x03, 0x5f
        /*0062*/ 	.short	0x0101


	//----- nvinfo : EIATTR_VRC_CTA_INIT_COUNT
	.align		4
        /*0064*/ 	.byte	0x02, 0x4a
	.zero		1
	.zero		1


	//----- nvinfo : EIATTR_EXIT_INSTR_OFFSETS
	.align		4
        /*0068*/ 	.byte	0x04, 0x1c
        /*006a*/ 	.short	(.L_96 - .L_95)


	//   ....[0]....
.L_95:
        /*006c*/ 	.word	0x00000090


	//   ....[1]....
        /*0070*/ 	.word	0x00001260


	//----- nvinfo : EIATTR_CRS_STACK_SIZE
	.align		4
.L_96:
        /*0074*/ 	.byte	0x04, 0x1e
        /*0076*/ 	.short	(.L_98 - .L_97)
.L_97:
        /*0078*/ 	.word	0x00000000


	//----- nvinfo : EIATTR_CBANK_PARAM_SIZE
	.align		4
.L_98:
        /*007c*/ 	.byte	0x03, 0x19
        /*007e*/ 	.short	0x0020


	//----- nvinfo : EIATTR_PARAM_CBANK
	.align		4
        /*0080*/ 	.byte	0x04, 0x0a
        /*0082*/ 	.short	(.L_100 - .L_99)
	.align		4
.L_99:
        /*0084*/ 	.word	index@(.nv.constant0._Z20processPixelVerticalPhPdS0_ii)
        /*0088*/ 	.short	0x0380
        /*008a*/ 	.short	0x0020


	//----- nvinfo : EIATTR_SW_WAR
	.align		4
.L_100:
        /*008c*/ 	.byte	0x04, 0x36
        /*008e*/ 	.short	(.L_102 - .L_101)
.L_101:
        /*0090*/ 	.word	0x00000008
.L_102:


//--------------------- .nv.callgraph             --------------------------
	.section	.nv.callgraph,"",@"SHT_CUDA_CALLGRAPH"
	.align	4
	.sectionentsize	8
	.align		4
        /*0000*/ 	.word	0x00000000
	.align		4
        /*0004*/ 	.word	0xffffffff
	.align		4
        /*0008*/ 	.word	0x00000000
	.align		4
        /*000c*/ 	.word	0xfffffffe
	.align		4
        /*0010*/ 	.word	0x00000000
	.align		4
        /*0014*/ 	.word	0xfffffffd
	.align		4
        /*0018*/ 	.word	0x00000000
	.align		4
        /*001c*/ 	.word	0xfffffffc


//--------------------- .nv.constant4             --------------------------
	.section	.nv.constant4,"a",@progbits
	.align	8
	.align		8
.nv.constant4:
        /*0000*/ 	.dword	__cudart_i2opi_f
	.align		8
        /*0008*/ 	.dword	__cudart_i2opi_d
	.align		8
        /*0010*/ 	.dword	__cudart_sin_cos_coeffs


//--------------------- .text._Z22processPixelHorizontalPhPdS0_ii --------------------------
	.section	.text._Z22processPixelHorizontalPhPdS0_ii,"ax",@progbits
	.align	128
        .global         _Z22processPixelHorizontalPhPdS0_ii
        .type           _Z22processPixelHorizontalPhPdS0_ii,@function
        .size           _Z22processPixelHorizontalPhPdS0_ii,(.L_x_62 - _Z22processPixelHorizontalPhPdS0_ii)
        .other          _Z22processPixelHorizontalPhPdS0_ii,@"STO_CUDA_ENTRY STV_DEFAULT"
_Z22processPixelHorizontalPhPdS0_ii:
.text._Z22processPixelHorizontalPhPdS0_ii:
[----:B------:R-:W0:Y:S01]  /*0000*/  LDC R1, c[0x0][0x37c] ;  /* 0x0000df00ff017b82 */ /* 0x000e220000000800 */
[----:B------:R-:W1:Y:S07]  /*0010*/  S2R R3, SR_TID.X ;  /* 0x0000000000037919 */ /* 0x000e6e0000002100 */
[----:B------:R-:W1:Y:S01]  /*0020*/  S2UR UR4, SR_CTAID.X ;  /* 0x00000000000479c3 */ /* 0x000e620000002500 */
[----:B------:R-:W2:Y:S01]  /*0030*/  LDCU.64 UR6, c[0x0][0x398] ;  /* 0x00007300ff0677ac */ /* 0x000ea20008000a00 */
[----:B0-----:R-:W-:-:S06]  /*0040*/  VIADD R1, R1, 0xffffffb8 ;  /* 0xffffffb801017836 */ /* 0x001fcc0000000000 */
[----:B------:R-:W1:Y:S01]  /*0050*/  LDC R28, c[0x0][0x360] ;  /* 0x0000d800ff1c7b82 */ /* 0x000e620000000800 */
[----:B--2---:R-:W-:Y:S02]  /*0060*/  IMAD.U32 R12, RZ, RZ, UR6 ;  /* 0x00000006ff0c7e24 */ /* 0x004fe4000f8e00ff */
[----:B-1----:R-:W-:Y:S02]  /*0070*/  IMAD R28, R28, UR4, R3 ;  /* 0x000000041c1c7c24 */ /* 0x002fe4000f8e0203 */
[----:B------:R-:W-:-:S05]  /*0080*/  IMAD R3, R12, UR7, RZ ;  /* 0x000000070c037c24 */ /* 0x000fca000f8e02ff */
[----:B------:R-:W-:-:S13]  /*0090*/  ISETP.GE.AND P0, PT, R28, R3, PT ;  /* 0x000000031c00720c */ /* 0x000fda0003f06270 */
[----:B------:R-:W-:Y:S05]  /*00a0*/  @P0 EXIT ;  /* 0x000000000000094d */ /* 0x000fea0003800000 */
[----:B------:R-:W-:Y:S01]  /*00b0*/  ISETP.GE.AND P0, PT, R12, 0x1, PT ;  /* 0x000000010c00780c */ /* 0x000fe20003f06270 */
[----:B------:R-:W0:Y:S01]  /*00c0*/  LDCU.64 UR8, c[0x0][0x358] ;  /* 0x00006b00ff0877ac */ /* 0x000e220008000a00 */
[----:B------:R-:W-:Y:S02]  /*00d0*/  CS2R R26, SRZ ;  /* 0x00000000001a7805 */ /* 0x000fe4000001ff00 */
[----:B------:R-:W-:-:S09]  /*00e0*/  CS2R R24, SRZ ;  /* 0x0000000000187805 */ /* 0x000fd2000001ff00 */
[----:B------:R-:W-:Y:S05]  /*00f0*/  @!P0 BRA `(.L_x_0) ;  /* 0x00000014009c8947 */ /* 0x000fea0003800000 */
[----:B------:R-:W-:Y:S01]  /*0100*/  IABS R5, R12 ;  /* 0x0000000c00057213 */ /* 0x000fe20000000000 */
[----:B------:R-:W-:Y:S01]  /*0110*/  I2F.F64.U32 R22, R12 ;  /* 0x0000000c00167312 */ /* 0x000fe20000201800 */
[----:B------:R-:W-:Y:S01]  /*0120*/  ISETP.GE.AND P2, PT, R28, RZ, PT ;  /* 0x000000ff1c00720c */ /* 0x000fe20003f46270 */
[----:B------:R-:W-:Y:S01]  /*0130*/  UMOV UR4, 0x2e48e8a7 ;  /* 0x2e48e8a700047882 */ /* 0x000fe20000000000 */
[----:B------:R-:W-:Y:S01]  /*0140*/  UMOV UR5, 0x401921ff ;  /* 0x401921ff00057882 */ /* 0x000fe20000000000 */
[----:B------:R-:W-:Y:S02]  /*0150*/  CS2R R24, SRZ ;  /* 0x0000000000187805 */ /* 0x000fe4000001ff00 */
[----:B------:R-:W-:Y:S02]  /*0160*/  CS2R R26, SRZ ;  /* 0x00000000001a7805 */ /* 0x000fe4000001ff00 */
[----:B------:R-:W1:Y:S08]  /*0170*/  I2F.RP R0, R5 ;  /* 0x0000000500007306 */ /* 0x000e700000209400 */
[----:B-1----:R-:W1:Y:S02]  /*0180*/  MUFU.RCP R0, R0 ;  /* 0x0000000000007308 */ /* 0x002e640000001000 */
[----:B-1----:R-:W-:-:S06]  /*0190*/  VIADD R2, R0, 0xffffffe ;  /* 0x0ffffffe00027836 */ /* 0x002fcc0000000000 */
[----:B------:R1:W2:Y:S02]  /*01a0*/  F2I.FTZ.U32.TRUNC.NTZ R3, R2 ;  /* 0x0000000200037305 */ /* 0x0002a4000021f000 */
[----:B-1----:R-:W-:Y:S02]  /*01b0*/  IMAD.MOV.U32 R2, RZ, RZ, RZ ;  /* 0x000000ffff027224 */ /* 0x002fe400078e00ff */
[----:B--2---:R-:W-:-:S04]  /*01c0*/  IMAD.MOV R4, RZ, RZ, -R3 ;  /* 0x000000ffff047224 */ /* 0x004fc800078e0a03 */
[----:B------:R-:W-:Y:S01]  /*01d0*/  IMAD R7, R4, R5, RZ ;  /* 0x0000000504077224 */ /* 0x000fe200078e02ff */
[----:B------:R-:W-:-:S03]  /*01e0*/  IABS R4, R28 ;  /* 0x0000001c00047213 */ /* 0x000fc60000000000 */
[----:B------:R-:W-:-:S06]  /*01f0*/  IMAD.HI.U32 R3, R3, R7, R2 ;  /* 0x0000000703037227 */ /* 0x000fcc00078e0002 */
[----:B------:R-:W-:-:S04]  /*0200*/  IMAD.HI.U32 R3, R3, R4, RZ ;  /* 0x0000000403037227 */ /* 0x000fc800078e00ff */
[----:B------:R-:W-:-:S04]  /*0210*/  IMAD.MOV R3, RZ, RZ, -R3 ;  /* 0x000000ffff037224 */ /* 0x000fc800078e0a03 */
[----:B------:R-:W-:-:S05]  /*0220*/  IMAD R0, R5, R3, R4 ;  /* 0x0000000305007224 */ /* 0x000fca00078e0204 */
[----:B------:R-:W-:-:S13]  /*0230*/  ISETP.GT.U32.AND P0, PT, R5, R0, PT ;  /* 0x000000000500720c */ /* 0x000fda0003f04070 */
[----:B------:R-:W-:Y:S01]  /*0240*/  @!P0 IMAD.IADD R0, R0, 0x1, -R5 ;  /* 0x0000000100008824 */ /* 0x000fe200078e0a05 */
[----:B------:R-:W-:-:S04]  /*0250*/  ISETP.NE.AND P0, PT, R12, RZ, PT ;  /* 0x000000ff0c00720c */ /* 0x000fc80003f05270 */
[----:B------:R-:W-:-:S13]  /*0260*/  ISETP.GT.U32.AND P1, PT, R5, R0, PT ;  /* 0x000000000500720c */ /* 0x000fda0003f24070 */
[----:B------:R-:W-:-:S04]  /*0270*/  @!P1 IMAD.IADD R0, R0, 0x1, -R5 ;  /* 0x0000000100009824 */ /* 0x000fc800078e0a05 */
[----:B------:R-:W-:Y:S01]  /*0280*/  @!P2 IMAD.MOV R0, RZ, RZ, -R0 ;  /* 0x000000ffff00a224 */ /* 0x000fe200078e0a00 */
[----:B------:R-:W-:-:S04]  /*0290*/  @!P0 LOP3.LUT R0, RZ, R12, RZ, 0x33, !PT ;  /* 0x0000000cff008212 */ /* 0x000fc800078e33ff */
[----:B------:R-:W1:Y:S01]  /*02a0*/  I2F.F64 R20, R0 ;  /* 0x0000000000147312 */ /* 0x000e620000201c00 */
[----:B------:R-:W-:Y:S01]  /*02b0*/  IMAD.IADD R29, R28, 0x1, -R0 ;  /* 0x000000011c1d7824 */ /* 0x000fe200078e0a00 */
[----:B-1----:R-:W-:Y:S01]  /*02c0*/  DMUL R20, R20, -UR4 ;  /* 0x8000000414147c28 */ /* 0x002fe20008000000 */
[----:B------:R-:W-:-:S10]  /*02d0*/  UMOV UR4, URZ ;  /* 0x000000ff00047c82 */ /* 0x000fd40008000000 */
.L_x_16:
[----:B------:R-:W1:Y:S01]  /*02e0*/  MUFU.RCP64H R5, R23 ;  /* 0x0000001700057308 */ /* 0x000e620000001800 */
[----:B------:R-:W-:Y:S01]  /*02f0*/  IMAD.MOV.U32 R4, RZ, RZ, 0x1 ;  /* 0x00000001ff047424 */ /* 0x000fe200078e00ff */
[----:B------:R-:W-:Y:S05]  /*0300*/  BSSY.RECONVERGENT B0, `(.L_x_1) ;  /* 0x0000015000007945 */ /* 0x000fea0003800200 */
[----:B-1----:R-:W-:-:S08]  /*0310*/  DFMA R2, -R22, R4, 1 ;  /* 0x3ff000001602742b */ /* 0x002fd00000000104 */
[----:B------:R-:W-:Y:S02]  /*0320*/  DFMA R6, R2, R2, R2 ;  /* 0x000000020206722b */ /* 0x000fe40000000002 */
[----:B------:R-:W1:Y:S06]  /*0330*/  I2F.F64.U32 R2, UR4 ;  /* 0x0000000400027d12 */ /* 0x000e6c0008201800 */
[----:B------:R-:W-:-:S08]  /*0340*/  DFMA R6, R4, R6, R4 ;  /* 0x000000060406722b */ /* 0x000fd00000000004 */
[----:B------:R-:W-:Y:S02]  /*0350*/  DFMA R4, -R22, R6, 1 ;  /* 0x3ff000001604742b */ /* 0x000fe40000000106 */
[----:B-1----:R-:W-:-:S06]  /*0360*/  DMUL R8, R20, R2 ;  /* 0x0000000214087228 */ /* 0x002fcc0000000000 */
[----:B------:R-:W-:-:S04]  /*0370*/  DFMA R4, R6, R4, R6 ;  /* 0x000000040604722b */ /* 0x000fc80000000006 */
[----:B------:R-:W-:-:S04]  /*0380*/  FSETP.GEU.AND P1, PT, |R9|, 6.5827683646048100446e-37, PT ;  /* 0x036000000900780b */ /* 0x000fc80003f2e200 */
[----:B------:R-:W-:-:S08]  /*0390*/  DMUL R2, R8, R4 ;  /* 0x0000000408027228 */ /* 0x000fd00000000000 */
[----:B------:R-:W-:-:S08]  /*03a0*/  DFMA R6, -R22, R2, R8 ;  /* 0x000000021606722b */ /* 0x000fd00000000108 */
[----:B------:R-:W-:-:S10]  /*03b0*/  DFMA R2, R4, R6, R2 ;  /* 0x000000060402722b */ /* 0x000fd40000000002 */
[----:B------:R-:W-:-:S05]  /*03c0*/  FFMA R0, RZ, R23, R3 ;  /* 0x00000017ff007223 */ /* 0x000fca0000000003 */
[----:B------:R-:W-:-:S13]  /*03d0*/  FSETP.GT.AND P0, PT, |R0|, 1.469367938527859385e-39, PT ;  /* 0x001000000000780b */ /* 0x000fda0003f04200 */
[----:B------:R-:W-:Y:S05]  /*03e0*/  @P0 BRA P1, `(.L_x_2) ;  /* 0x0000000000180947 */ /* 0x000fea0000800000 */
[----:B------:R-:W-:Y:S01]  /*03f0*/  IMAD.MOV.U32 R6, RZ, RZ, R22 ;  /* 0x000000ffff067224 */ /* 0x000fe200078e0016 */
[----:B------:R-:W-:Y:S01]  /*0400*/  MOV R16, 0x430 ;  /* 0x0000043000107802 */ /* 0x000fe20000000f00 */
[----:B------:R-:W-:-:S07]  /*0410*/  IMAD.MOV.U32 R7, RZ, RZ, R23 ;  /* 0x000000ffff077224 */ /* 0x000fce00078e0017 */
[----:B0-----:R-:W-:Y:S05]  /*0420*/  CALL.REL.NOINC `($__internal_0_$__cuda_sm20_div_rn_f64_full) ;  /* 0x0000001800807944 */ /* 0x001fea0003c00000 */
[----:B------:R-:W-:Y:S02]  /*0430*/  IMAD.MOV.U32 R2, RZ, RZ, R4 ;  /* 0x000000ffff027224 */ /* 0x000fe400078e0004 */
[----:B------:R-:W-:-:S07]  /*0440*/  IMAD.MOV.U32 R3, RZ, RZ, R5 ;  /* 0x000000ffff037224 */ /* 0x000fce00078e0005 */
.L_x_2:
[----:B0-----:R-:W-:Y:S05]  /*0450*/  BSYNC.RECONVERGENT B0 ;  /* 0x0000000000007941 */ /* 0x001fea0003800200 */
.L_x_1:
[----:B------:R-:W0:Y:S01]  /*0460*/  LDC.64 R16, c[0x0][0x388] ;  /* 0x0000e200ff107b82 */ /* 0x000e220000000a00 */
[----:B------:R-:W-:-:S04]  /*0470*/  VIADD R13, R29, UR4 ;  /* 0x000000041d0d7c36 */ /* 0x000fc80008000000 */
[----:B0-----:R-:W-:-:S06]  /*0480*/  IMAD.WIDE R16, R13, 0x8, R16 ;  /* 0x000000080d107825 */ /* 0x001fcc00078e0210 */
[----:B------:R-:W5:Y:S01]  /*0490*/  LDG.E.64 R16, desc[UR8][R16.64] ;  /* 0x0000000810107981 */ /* 0x000f62000c1e1b00 */
[----:B------:R-:W0:Y:S01]  /*04a0*/  F2F.F32.F64 R7, R2 ;  /* 0x0000000200077310 */ /* 0x000e220000301000 */
[----:B------:R-:W-:Y:S01]  /*04b0*/  BSSY.RECONVERGENT B0, `(.L_x_3) ;  /* 0x0000042000007945 */ /* 0x000fe20003800200 */
[C---:B0-----:R-:W-:Y:S01]  /*04c0*/  FMUL R0, R7.reuse, 0.63661974668502807617 ;  /* 0x3f22f98307007820 */ /* 0x041fe20000400000 */
[----:B------:R-:W-:-:S05]  /*04d0*/  FSETP.GE.AND P0, PT, |R7|, 105615, PT ;  /* 0x47ce47800700780b */ /* 0x000fca0003f06200 */
[----:B------:R-:W0:Y:S02]  /*04e0*/  F2I.NTZ R0, R0 ;  /* 0x0000000000007305 */ /* 0x000e240000203100 */
[----:B0-----:R-:W-:Y:S01]  /*04f0*/  I2FP.F32.S32 R4, R0 ;  /* 0x0000000000047245 */ /* 0x001fe20000201400 */
[----:B------:R-:W-:-:S04]  /*0500*/  IMAD.MOV.U32 R12, RZ, RZ, R0 ;  /* 0x000000ffff0c7224 */ /* 0x000fc800078e0000 */
[----:B------:R-:W-:-:S04]  /*0510*/  FFMA R5, R4, -1.5707962512969970703, R7 ;  /* 0xbfc90fda04057823 */ /* 0x000fc80000000007 */
[----:B------:R-:W-:-:S04]  /*0520*/  FFMA R5, R4, -7.5497894158615963534e-08, R5 ;  /* 0xb3a2216804057823 */ /* 0x000fc80000000005 */
[----:B------:R-:W-:-:S04]  /*0530*/  FFMA R9, R4, -5.3903029534742383927e-15, R5 ;  /* 0xa7c234c504097823 */ /* 0x000fc80000000005 */
[----:B------:R-:W-:Y:S01]  /*0540*/  IMAD.MOV.U32 R4, RZ, RZ, R9 ;  /* 0x000000ffff047224 */ /* 0x000fe200078e0009 */
[----:B------:R-:W-:Y:S06]  /*0550*/  @!P0 BRA `(.L_x_4) ;  /* 0x0000000000dc8947 */ /* 0x000fec0003800000 */
[----:B------:R-:W-:-:S13]  /*0560*/  FSETP.NEU.AND P0, PT, |R7|, +INF , PT ;  /* 0x7f8000000700780b */ /* 0x000fda0003f0d200 */
[----:B------:R-:W-:Y:S01]  /*0570*/  @!P0 FMUL R4, RZ, R7 ;  /* 0x00000007ff048220 */ /* 0x000fe20000400000 */
[----:B------:R-:W-:Y:S01]  /*0580*/  @!P0 IMAD.MOV.U32 R0, RZ, RZ, RZ ;  /* 0x000000ffff008224 */ /* 0x000fe200078e00ff */
[----:B------:R-:W-:Y:S06]  /*0590*/  @!P0 BRA `(.L_x_4) ;  /* 0x0000000000cc8947 */ /* 0x000fec0003800000 */
[----:B------:R-:W-:Y:S01]  /*05a0*/  IMAD.SHL.U32 R4, R7, 0x100, RZ ;  /* 0x0000010007047824 */ /* 0x000fe200078e00ff */
[----:B------:R-:W0:Y:S01]  /*05b0*/  LDCU.64 UR10, c[0x4][URZ] ;  /* 0x01000000ff0a77ac */ /* 0x000e220008000a00 */
[----:B------:R-:W-:Y:S02]  /*05c0*/  IMAD.MOV.U32 R8, RZ, RZ, RZ ;  /* 0x000000ffff087224 */ /* 0x000fe400078e00ff */
[----:B------:R-:W-:Y:S01]  /*05d0*/  IMAD.MOV.U32 R0, RZ, RZ, R1 ;  /* 0x000000ffff007224 */ /* 0x000fe200078e0001 */
[----:B------:R-:W-:Y:S01]  /*05e0*/  LOP3.LUT R19, R4, 0x80000000, RZ, 0xfc, !PT ;  /* 0x8000000004137812 */ /* 0x000fe200078efcff */
[----:B------:R-:W-:Y:S01]  /*05f0*/  UMOV UR6, URZ ;  /* 0x000000ff00067c82 */ /* 0x000fe20008000000 */
[----:B------:R-:W-:-:S05]  /*0600*/  UMOV UR5, URZ ;  /* 0x000000ff00057c82 */ /* 0x000fca0008000000 */
.L_x_5:
[----:B0-----:R-:W-:Y:S02]  /*0610*/  IMAD.U32 R10, RZ, RZ, UR10 ;  /* 0x0000000aff0a7e24 */ /* 0x001fe4000f8e00ff */
[----:B------:R-:W-:-:S05]  /*0620*/  IMAD.U32 R11, RZ, RZ, UR11 ;  /* 0x0000000bff0b7e24 */ /* 0x000fca000f8e00ff */
[----:B------:R-:W2:Y:S01]  /*0630*/  LDG.E.CONSTANT R4, desc[UR8][R10.64] ;  /* 0x000000080a047981 */ /* 0x000ea2000c1e9900 */
[----:B------:R-:W-:Y:S02]  /*0640*/  UIADD3 UR10, UP0, UPT, UR10, 0x4, URZ ;  /* 0x000000040a0a7890 */ /* 0x000fe4000ff1e0ff */
[----:B------:R-:W-:Y:S02]  /*0650*/  UIADD3 UR5, UPT, UPT, UR5, 0x1, URZ ;  /* 0x0000000105057890 */ /* 0x000fe4000fffe0ff */
[----:B------:R-:W-:Y:S02]  /*0660*/  UIADD3.X UR11, UPT, UPT, URZ, UR11, URZ, UP0, !UPT ;  /* 0x0000000bff0b7290 */ /* 0x000fe400087fe4ff */
[----:B------:R-:W-:Y:S01]  /*0670*/  UISETP.NE.AND UP0, UPT, UR5, 0x6, UPT ;  /* 0x000000060500788c */ /* 0x000fe2000bf05270 */
[----:B--2---:R-:W-:-:S03]  /*0680*/  IMAD.WIDE.U32 R4, R4, R19, RZ ;  /* 0x0000001304047225 */ /* 0x004fc600078e00ff */
[----:B------:R-:W-:-:S04]  /*0690*/  IADD3 R15, P0, PT, R4, R8, RZ ;  /* 0x00000008040f7210 */ /* 0x000fc80007f1e0ff */
[----:B------:R-:W-:Y:S01]  /*06a0*/  IADD3.X R8, PT, PT, R5, UR6, RZ, P0, !PT ;  /* 0x0000000605087c10 */ /* 0x000fe200087fe4ff */
[----:B------:R0:W-:Y:S02]  /*06b0*/  STL [R0], R15 ;  /* 0x0000000f00007387 */ /* 0x0001e40000100800 */
[----:B0-----:R-:W-:Y:S01]  /*06c0*/  VIADD R0, R0, 0x4 ;  /* 0x0000000400007836 */ /* 0x001fe20000000000 */
[----:B------:R-:W-:Y:S06]  /*06d0*/  BRA.U UP0, `(.L_x_5) ;  /* 0xfffffffd00cc7547 */ /* 0x000fec000b83ffff */
[----:B------:R-:W-:Y:S01]  /*06e0*/  SHF.R.U32.HI R6, RZ, 0x17, R7 ;  /* 0x00000017ff067819 */ /* 0x000fe20000011607 */
[----:B------:R0:W-:Y:S03]  /*06f0*/  STL [R1+0x18], R8 ;  /* 0x0000180801007387 */ /* 0x0001e60000100800 */
[C---:B------:R-:W-:Y:S02]  /*0700*/  LOP3.LUT R0, R6.reuse, 0xe0, RZ, 0xc0, !PT ;  /* 0x000000e006007812 */ /* 0x040fe400078ec0ff */
[----:B------:R-:W-:-:S03]  /*0710*/  LOP3.LUT P0, RZ, R6, 0x1f, RZ, 0xc0, !PT ;  /* 0x0000001f06ff7812 */ /* 0x000fc6000780c0ff */
[----:B------:R-:W-:-:S05]  /*0720*/  VIADD R0, R0, 0xffffff80 ;  /* 0xffffff8000007836 */ /* 0x000fca0000000000 */
[----:B------:R-:W-:-:S05]  /*0730*/  SHF.R.U32.HI R0, RZ, 0x5, R0 ;  /* 0x00000005ff007819 */ /* 0x000fca0000011600 */
[----:B------:R-:W-:-:S05]  /*0740*/  IMAD R14, R0, -0x4, R1 ;  /* 0xfffffffc000e7824 */ /* 0x000fca00078e0201 */
[----:B------:R-:W2:Y:S04]  /*0750*/  LDL R0, [R14+0x18] ;  /* 0x000018000e007983 */ /* 0x000ea80000100800 */
[----:B------:R-:W2:Y:S04]  /*0760*/  LDL R5, [R14+0x14] ;  /* 0x000014000e057983 */ /* 0x000ea80000100800 */
[----:B------:R-:W3:Y:S01]  /*0770*/  @P0 LDL R4, [R14+0x10] ;  /* 0x000010000e040983 */ /* 0x000ee20000100800 */
[----:B------:R-:W-:Y:S01]  /*0780*/  LOP3.LUT R6, R6, 0x1f, RZ, 0xc0, !PT ;  /* 0x0000001f06067812 */ /* 0x000fe200078ec0ff */
[----:B------:R-:W-:Y:S01]  /*0790*/  UMOV UR6, 0x54442d19 ;  /* 0x54442d1900067882 */ /* 0x000fe20000000000 */
[----:B------:R-:W-:-:S02]  /*07a0*/  UMOV UR7, 0x3bf921fb ;  /* 0x3bf921fb00077882 */ /* 0x000fc40000000000 */
[-C--:B--2---:R-:W-:Y:S02]  /*07b0*/  @P0 SHF.L.W.U32.HI R0, R5, R6.reuse, R0 ;  /* 0x0000000605000219 */ /* 0x084fe40000010e00 */
[----:B---3--:R-:W-:Y:S02]  /*07c0*/  @P0 SHF.L.W.U32.HI R5, R4, R6, R5 ;  /* 0x0000000604050219 */ /* 0x008fe40000010e05 */
[----:B------:R-:W-:Y:S02]  /*07d0*/  ISETP.GE.AND P0, PT, R7, RZ, PT ;  /* 0x000000ff0700720c */ /* 0x000fe40003f06270 */
[C---:B------:R-:W-:Y:S01]  /*07e0*/  SHF.L.W.U32.HI R4, R5.reuse, 0x2, R0 ;  /* 0x0000000205047819 */ /* 0x040fe20000010e00 */
[----:B------:R-:W-:-:S03]  /*07f0*/  IMAD.SHL.U32 R5, R5, 0x4, RZ ;  /* 0x0000000405057824 */ /* 0x000fc600078e00ff */
[----:B------:R-:W-:-:S04]  /*0800*/  SHF.R.S32.HI R6, RZ, 0x1f, R4 ;  /* 0x0000001fff067819 */ /* 0x000fc80000011404 */
[C---:B------:R-:W-:Y:S02]  /*0810*/  LOP3.LUT R10, R6.reuse, R5, RZ, 0x3c, !PT ;  /* 0x00000005060a7212 */ /* 0x040fe400078e3cff */
[----:B------:R-:W-:Y:S02]  /*0820*/  LOP3.LUT R11, R6, R4, RZ, 0x3c, !PT ;  /* 0x00000004060b7212 */ /* 0x000fe400078e3cff */
[----:B------:R-:W-:Y:S02]  /*0830*/  SHF.R.U32.HI R5, RZ, 0x1e, R0 ;  /* 0x0000001eff057819 */ /* 0x000fe40000011600 */
[C---:B------:R-:W-:Y:S02]  /*0840*/  LOP3.LUT R6, R4.reuse, R7, RZ, 0x3c, !PT ;  /* 0x0000000704067212 */ /* 0x040fe400078e3cff */
[----:B------:R-:W1:Y:S01]  /*0850*/  I2F.F64.S64 R10, R10 ;  /* 0x0000000a000a7312 */ /* 0x000e620000301c00 */
[----:B------:R-:W-:Y:S02]  /*0860*/  LEA.HI R0, R4, R5, RZ, 0x1 ;  /* 0x0000000504007211 */ /* 0x000fe400078f08ff */
[----:B------:R-:W-:-:S03]  /*0870*/  ISETP.GE.AND P1, PT, R6, RZ, PT ;  /* 0x000000ff0600720c */ /* 0x000fc60003f26270 */
[----:B------:R-:W-:-:S04]  /*0880*/  IMAD.MOV R4, RZ, RZ, -R0 ;  /* 0x000000ffff047224 */ /* 0x000fc800078e0a00 */
[----:B------:R-:W-:Y:S01]  /*0890*/  @!P0 IMAD.MOV.U32 R0, RZ, RZ, R4 ;  /* 0x000000ffff008224 */ /* 0x000fe200078e0004 */
[----:B-1----:R-:W-:-:S10]  /*08a0*/  DMUL R14, R10, UR6 ;  /* 0x000000060a0e7c28 */ /* 0x002fd40008000000 */
[----:B------:R-:W1:Y:S02]  /*08b0*/  F2F.F32.F64 R14, R14 ;  /* 0x0000000e000e7310 */ /* 0x000e640000301000 */
[----:B01----:R-:W-:-:S07]  /*08c0*/  FSEL R4, -R14, R14, !P1 ;  /* 0x0000000e0e047208 */ /* 0x003fce0004800100 */
.L_x_4:
[----:B------:R-:W-:Y:S05]  /*08d0*/  BSYNC.RECONVERGENT B0 ;  /* 0x0000000000007941 */ /* 0x000fea0003800200 */
.L_x_3:
[----:B------:R-:W0:Y:S02]  /*08e0*/  LDC.64 R18, c[0x0][0x390] ;  /* 0x0000e400ff127b82 */ /* 0x000e240000000a00 */
[----:B0-----:R-:W-:-:S06]  /*08f0*/  IMAD.WIDE R18, R13, 0x8, R18 ;  /* 0x000000080d127825 */ /* 0x001fcc00078e0212 */
[----:B------:R-:W5:Y:S01]  /*0900*/  LDG.E.64 R18, desc[UR8][R18.64] ;  /* 0x0000000812127981 */ /* 0x000f62000c1e1b00 */
[----:B------:R-:W-:Y:S02]  /*0910*/  IMAD.MOV.U32 R13, RZ, RZ, 0x37cbac00 ;  /* 0x37cbac00ff0d7424 */ /* 0x000fe400078e00ff */
[----:B------:R-:W-:Y:S01]  /*0920*/  FMUL R5, R4, R4 ;  /* 0x0000000404057220 */ /* 0x000fe20000400000 */
[----:B------:R-:W-:Y:S01]  /*0930*/  LOP3.LUT R6, R0, 0x1, RZ, 0xc0, !PT ;  /* 0x0000000100067812 */ /* 0x000fe200078ec0ff */
[----:B------:R-:W-:Y:S01]  /*0940*/  IMAD.MOV.U32 R30, RZ, RZ, 0x3c0885e4 ;  /* 0x3c0885e4ff1e7424 */ /* 0x000fe200078e00ff */
[----:B------:R-:W-:Y:S01]  /*0950*/  BSSY.RECONVERGENT B0, `(.L_x_6) ;  /* 0x0000047000007945 */ /* 0x000fe20003800200 */
[----:B------:R-:W-:Y:S01]  /*0960*/  FFMA R8, R5, R13, -0.0013887860113754868507 ;  /* 0xbab607ed05087423 */ /* 0x000fe2000000000d */
[----:B------:R-:W-:Y:S01]  /*0970*/  ISETP.NE.U32.AND P0, PT, R6, 0x1, PT ;  /* 0x000000010600780c */ /* 0x000fe20003f05070 */
[----:B------:R-:W-:Y:S02]  /*0980*/  VIADD R0, R0, 0x1 ;  /* 0x0000000100007836 */ /* 0x000fe40000000000 */
[----:B------:R-:W-:Y:S01]  /*0990*/  IMAD.MOV.U32 R31, RZ, RZ, 0x3e2aaaa8 ;  /* 0x3e2aaaa8ff1f7424 */ /* 0x000fe200078e00ff */
[----:B------:R-:W-:-:S02]  /*09a0*/  FSEL R8, R8, -0.00019574658654164522886, P0 ;  /* 0xb94d415308087808 */ /* 0x000fc40000000000 */
[----:B------:R-:W-:Y:S02]  /*09b0*/  FSEL R6, R30, 0.041666727513074874878, !P0 ;  /* 0x3d2aaabb1e067808 */ /* 0x000fe40004000000 */
[----:B------:R-:W-:Y:S02]  /*09c0*/  LOP3.LUT P1, RZ, R0, 0x2, RZ, 0xc0, !PT ;  /* 0x0000000200ff7812 */ /* 0x000fe4000782c0ff */
[----:B------:R-:W-:Y:S01]  /*09d0*/  FSEL R11, -R31, -0.4999999701976776123, !P0 ;  /* 0xbeffffff1f0b7808 */ /* 0x000fe20004000100 */
[----:B------:R-:W-:Y:S01]  /*09e0*/  FFMA R6, R5, R8, R6 ;  /* 0x0000000805067223 */ /* 0x000fe20000000006 */
[----:B------:R-:W-:Y:S01]  /*09f0*/  FSEL R0, R4, 1, !P0 ;  /* 0x3f80000004007808 */ /* 0x000fe20004000000 */
[----:B------:R-:W-:Y:S01]  /*0a00*/  IMAD.MOV.U32 R4, RZ, RZ, R9 ;  /* 0x000000ffff047224 */ /* 0x000fe200078e0009 */
[----:B------:R-:W-:Y:S01]  /*0a10*/  FSETP.GE.AND P0, PT, |R7|, 105615, PT ;  /* 0x47ce47800700780b */ /* 0x000fe20003f06200 */
[C---:B------:R-:W-:Y:S02]  /*0a20*/  FFMA R6, R5.reuse, R6, R11 ;  /* 0x0000000605067223 */ /* 0x040fe4000000000b */
[----:B------:R-:W-:-:S04]  /*0a30*/  FFMA R5, R5, R0, RZ ;  /* 0x0000000005057223 */ /* 0x000fc800000000ff */
[----:B------:R-:W-:Y:S01]  /*0a40*/  FFMA R0, R5, R6, R0 ;  /* 0x0000000605007223 */ /* 0x000fe20000000000 */
[----:B------:R-:W-:-:S03]  /*0a50*/  IMAD.MOV.U32 R6, RZ, RZ, R12 ;  /* 0x000000ffff067224 */ /* 0x000fc600078e000c */
[----:B------:R-:W-:-:S04]  /*0a60*/  @P1 FADD R0, RZ, -R0 ;  /* 0x80000000ff001221 */ /* 0x000fc80000000000 */
[----:B------:R0:W1:Y:S01]  /*0a70*/  F2F.F64.F32 R10, R0 ;  /* 0x00000000000a7310 */ /* 0x0000620000201800 */
[----:B------:R-:W-:Y:S05]  /*0a80*/  @!P0 BRA `(.L_x_7) ;  /* 0x0000000000cc8947 */ /* 0x000fea0003800000 */
[----:B------:R-:W-:-:S13]  /*0a90*/  FSETP.NEU.AND P1, PT, |R7|, +INF , PT ;  /* 0x7f8000000700780b */ /* 0x000fda0003f2d200 */
[----:B------:R-:W-:Y:S01]  /*0aa0*/  @!P1 FMUL R4, RZ, R7 ;  /* 0x00000007ff049220 */ /* 0x000fe20000400000 */
[----:B------:R-:W-:Y:S01]  /*0ab0*/  @!P1 IMAD.MOV.U32 R6, RZ, RZ, RZ ;  /* 0x000000ffff069224 */ /* 0x000fe200078e00ff */
[----:B------:R-:W-:Y:S06]  /*0ac0*/  @!P1 BRA `(.L_x_7) ;  /* 0x0000000000bc9947 */ /* 0x000fec0003800000 */
[----:B------:R-:W-:Y:S01]  /*0ad0*/  IMAD.SHL.U32 R4, R7, 0x100, RZ ;  /* 0x0000010007047824 */ /* 0x000fe200078e00ff */
[----:B------:R-:W-:Y:S01]  /*0ae0*/  UMOV UR5, URZ ;  /* 0x000000ff00057c82 */ /* 0x000fe20008000000 */
[----:B------:R-:W-:Y:S02]  /*0af0*/  IMAD.MOV.U32 R8, RZ, RZ, RZ ;  /* 0x000000ffff087224 */ /* 0x000fe400078e00ff */
[----:B0-----:R-:W-:Y:S01]  /*0b00*/  IMAD.MOV.U32 R0, RZ, RZ, RZ ;  /* 0x000000ffff007224 */ /* 0x001fe200078e00ff */
[----:B------:R-:W-:-:S07]  /*0b10*/  LOP3.LUT R35, R4, 0x80000000, RZ, 0xfc, !PT ;  /* 0x8000000004237812 */ /* 0x000fce00078efcff */
.L_x_8:
[----:B0-----:R-:W0:Y:S02]  /*0b20*/  LDC.64 R4, c[0x4][RZ] ;  /* 0x01000000ff047b82 */ /* 0x001e240000000a00 */
[----:B0-----:R-:W-:-:S05]  /*0b30*/  IMAD.WIDE.U32 R14, R0, 0x4, R4 ;  /* 0x00000004000e7825 */ /* 0x001fca00078e0004 */
[----:B------:R-:W2:Y:S01]  /*0b40*/  LDG.E.CONSTANT R4, desc[UR8][R14.64] ;  /* 0x000000080e047981 */ /* 0x000ea2000c1e9900 */
[C---:B------:R-:W-:Y:S02]  /*0b50*/  IMAD R6, R0.reuse, 0x4, R1 ;  /* 0x0000000400067824 */ /* 0x040fe400078e0201 */
[----:B------:R-:W-:-:S05]  /*0b60*/  VIADD R0, R0, 0x1 ;  /* 0x0000000100007836 */ /* 0x000fca0000000000 */
[----:B------:R-:W-:Y:S01]  /*0b70*/  ISETP.NE.AND P1, PT, R0, 0x6, PT ;  /* 0x000000060000780c */ /* 0x000fe20003f25270 */
[----:B--2---:R-:W-:-:S03]  /*0b80*/  IMAD.WIDE.U32 R4, R4, R35, RZ ;  /* 0x0000002304047225 */ /* 0x004fc600078e00ff */
[----:B------:R-:W-:-:S04]  /*0b90*/  IADD3 R33, P2, PT, R4, R8, RZ ;  /* 0x0000000804217210 */ /* 0x000fc80007f5e0ff */
[----:B------:R-:W-:Y:S01]  /*0ba0*/  IADD3.X R8, PT, PT, R5, UR5, RZ, P2, !PT ;  /* 0x0000000505087c10 */ /* 0x000fe200097fe4ff */
[----:B------:R0:W-:Y:S04]  /*0bb0*/  STL [R6], R33 ;  /* 0x0000002106007387 */ /* 0x0001e80000100800 */
[----:B------:R-:W-:Y:S05]  /*0bc0*/  @P1 BRA `(.L_x_8) ;  /* 0xfffffffc00d41947 */ /* 0x000fea000383ffff */
[----:B------:R-:W-:Y:S01]  /*0bd0*/  SHF.R.U32.HI R4, RZ, 0x17, R7 ;  /* 0x00000017ff047819 */ /* 0x000fe20000011607 */
[----:B------:R2:W-:Y:S03]  /*0be0*/  STL [R1+0x18], R8 ;  /* 0x0000180801007387 */ /* 0x0005e60000100800 */
[C---:B------:R-:W-:Y:S02]  /*0bf0*/  LOP3.LUT R0, R4.reuse, 0xe0, RZ, 0xc0, !PT ;  /* 0x000000e004007812 */ /* 0x040fe400078ec0ff */
[----:B------:R-:W-:-:S03]  /*0c00*/  LOP3.LUT P1, RZ, R4, 0x1f, RZ, 0xc0, !PT ;  /* 0x0000001f04ff7812 */ /* 0x000fc6000782c0ff */
[----:B------:R-:W-:-:S05]  /*0c10*/  VIADD R0, R0, 0xffffff80 ;  /* 0xffffff8000007836 */ /* 0x000fca0000000000 */
[----:B------:R-:W-:-:S05]  /*0c20*/  SHF.R.U32.HI R0, RZ, 0x5, R0 ;  /* 0x00000005ff007819 */ /* 0x000fca0000011600 */
[----:B------:R-:W-:-:S05]  /*0c30*/  IMAD R15, R0, -0x4, R1 ;  /* 0xfffffffc000f7824 */ /* 0x000fca00078e0201 */
[----:B0-----:R-:W3:Y:S04]  /*0c40*/  LDL R6, [R15+0x18] ;  /* 0x000018000f067983 */ /* 0x001ee80000100800 */
[----:B------:R-:W3:Y:S04]  /*0c50*/  LDL R5, [R15+0x14] ;  /* 0x000014000f057983 */ /* 0x000ee80000100800 */
[----:B------:R-:W4:Y:S01]  /*0c60*/  @P1 LDL R0, [R15+0x10] ;  /* 0x000010000f001983 */ /* 0x000f220000100800 */
[----:B------:R-:W-:Y:S01]  /*0c70*/  LOP3.LUT R4, R4, 0x1f, RZ, 0xc0, !PT ;  /* 0x0000001f04047812 */ /* 0x000fe200078ec0ff */
[----:B------:R-:W-:Y:S01]  /*0c80*/  UMOV UR6, 0x54442d19 ;  /* 0x54442d1900067882 */ /* 0x000fe20000000000 */
[----:B------:R-:W-:Y:S01]  /*0c90*/  UMOV UR7, 0x3bf921fb ;  /* 0x3bf921fb00077882 */ /* 0x000fe20000000000 */
[----:B------:R-:W-:-:S02]  /*0ca0*/  ISETP.GE.AND P2, PT, R7, RZ, PT ;  /* 0x000000ff0700720c */ /* 0x000fc40003f46270 */
[-C--:B---3--:R-:W-:Y:S02]  /*0cb0*/  @P1 SHF.L.W.U32.HI R6, R5, R4.reuse, R6 ;  /* 0x0000000405061219 */ /* 0x088fe40000010e06 */
[----:B----4-:R-:W-:Y:S02]  /*0cc0*/  @P1 SHF.L.W.U32.HI R5, R0, R4, R5 ;  /* 0x0000000400051219 */ /* 0x010fe40000010e05 */
[--C-:B------:R-:W-:Y:S02]  /*0cd0*/  SHF.R.U32.HI R33, RZ, 0x1e, R6.reuse ;  /* 0x0000001eff217819 */ /* 0x100fe40000011606 */
[C---:B------:R-:W-:Y:S01]  /*0ce0*/  SHF.L.W.U32.HI R0, R5.reuse, 0x2, R6 ;  /* 0x0000000205007819 */ /* 0x040fe20000010e06 */
[----:B------:R-:W-:-:S03]  /*0cf0*/  IMAD.SHL.U32 R5, R5, 0x4, RZ ;  /* 0x0000000405057824 */ /* 0x000fc600078e00ff */
[----:B------:R-:W-:Y:S02]  /*0d00*/  SHF.R.S32.HI R14, RZ, 0x1f, R0 ;  /* 0x0000001fff0e7819 */ /* 0x000fe40000011400 */
[----:B------:R-:W-:Y:S02]  /*0d10*/  LEA.HI R6, R0, R33, RZ, 0x1 ;  /* 0x0000002100067211 */ /* 0x000fe400078f08ff */
[C---:B------:R-:W-:Y:S02]  /*0d20*/  LOP3.LUT R4, R14.reuse, R5, RZ, 0x3c, !PT ;  /* 0x000000050e047212 */ /* 0x040fe400078e3cff */
[----:B------:R-:W-:Y:S02]  /*0d30*/  LOP3.LUT R5, R14, R0, RZ, 0x3c, !PT ;  /* 0x000000000e057212 */ /* 0x000fe400078e3cff */
[----:B--2---:R-:W-:Y:S01]  /*0d40*/  LOP3.LUT R8, R0, R7, RZ, 0x3c, !PT ;  /* 0x0000000700087212 */ /* 0x004fe200078e3cff */
[----:B------:R-:W-:-:S03]  /*0d50*/  IMAD.MOV R0, RZ, RZ, -R6 ;  /* 0x000000ffff007224 */ /* 0x000fc600078e0a06 */
[----:B------:R-:W0:Y:S01]  /*0d60*/  I2F.F64.S64 R4, R4 ;  /* 0x0000000400047312 */ /* 0x000e220000301c00 */
[----:B------:R-:W-:Y:S01]  /*0d70*/  ISETP.GE.AND P1, PT, R8, RZ, PT ;  /* 0x000000ff0800720c */ /* 0x000fe20003f26270 */
[----:B------:R-:W-:Y:S01]  /*0d80*/  @!P2 IMAD.MOV.U32 R6, RZ, RZ, R0 ;  /* 0x000000ffff06a224 */ /* 0x000fe200078e0000 */
[----:B0-----:R-:W-:-:S10]  /*0d90*/  DMUL R14, R4, UR6 ;  /* 0x00000006040e7c28 */ /* 0x001fd40008000000 */
[----:B------:R-:W0:Y:S02]  /*0da0*/  F2F.F32.F64 R14, R14 ;  /* 0x0000000e000e7310 */ /* 0x000e240000301000 */
[----:B0-----:R-:W-:-:S07]  /*0db0*/  FSEL R4, -R14, R14, !P1 ;  /* 0x0000000e0e047208 */ /* 0x001fce0004800100 */
.L_x_7:
[----:B------:R-:W-:Y:S05]  /*0dc0*/  BSYNC.RECONVERGENT B0 ;  /* 0x0000000000007941 */ /* 0x000fea0003800200 */
.L_x_6:
[----:B------:R-:W-:Y:S01]  /*0dd0*/  FMUL R5, R4, R4 ;  /* 0x0000000404057220 */ /* 0x000fe20000400000 */
[C---:B------:R-:W-:Y:S01]  /*0de0*/  LOP3.LUT R8, R6.reuse, 0x1, RZ, 0xc0, !PT ;  /* 0x0000000106087812 */ /* 0x040fe200078ec0ff */
[----:B------:R-:W-:Y:S01]  /*0df0*/  BSSY.RECONVERGENT B0, `(.L_x_9) ;  /* 0x0000045000007945 */ /* 0x000fe20003800200 */
[----:B------:R-:W-:Y:S01]  /*0e00*/  LOP3.LUT P2, RZ, R6, 0x2, RZ, 0xc0, !PT ;  /* 0x0000000206ff7812 */ /* 0x000fe2000784c0ff */
[----:B0-----:R-:W-:Y:S01]  /*0e10*/  FFMA R0, R5, R13, -0.0013887860113754868507 ;  /* 0xbab607ed05007423 */ /* 0x001fe2000000000d */
[----:B------:R-:W-:-:S04]  /*0e20*/  ISETP.NE.U32.AND P1, PT, R8, 0x1, PT ;  /* 0x000000010800780c */ /* 0x000fc80003f25070 */
[----:B------:R-:W-:Y:S02]  /*0e30*/  FSEL R8, R0, -0.00019574658654164522886, !P1 ;  /* 0xb94d415300087808 */ /* 0x000fe40004800000 */
[----:B------:R-:W-:Y:S02]  /*0e40*/  FSEL R14, R30, 0.041666727513074874878, P1 ;  /* 0x3d2aaabb1e0e7808 */ /* 0x000fe40000800000 */
[----:B------:R-:W-:Y:S02]  /*0e50*/  FSEL R0, R4, 1, P1 ;  /* 0x3f80000004007808 */ /* 0x000fe40000800000 */
[----:B------:R-:W-:Y:S01]  /*0e60*/  FSEL R33, -R31, -0.4999999701976776123, P1 ;  /* 0xbeffffff1f217808 */ /* 0x000fe20000800100 */
[C---:B------:R-:W-:Y:S02]  /*0e70*/  FFMA R8, R5.reuse, R8, R14 ;  /* 0x0000000805087223 */ /* 0x040fe4000000000e */
[C---:B------:R-:W-:Y:S02]  /*0e80*/  FFMA R15, R5.reuse, R0, RZ ;  /* 0x00000000050f7223 */ /* 0x040fe400000000ff */
[----:B------:R-:W-:-:S04]  /*0e90*/  FFMA R8, R5, R8, R33 ;  /* 0x0000000805087223 */ /* 0x000fc80000000021 */
[----:B------:R-:W-:-:S04]  /*0ea0*/  FFMA R0, R15, R8, R0 ;  /* 0x000000080f007223 */ /* 0x000fc80000000000 */
[----:B------:R-:W-:-:S04]  /*0eb0*/  @P2 FADD R0, RZ, -R0 ;  /* 0x80000000ff002221 */ /* 0x000fc80000000000 */
[----:B------:R-:W0:Y:S02]  /*0ec0*/  F2F.F64.F32 R4, R0 ;  /* 0x0000000000047310 */ /* 0x000e240000201800 */
[----:B0----5:R-:W-:-:S08]  /*0ed0*/  DMUL R4, R18, R4 ;  /* 0x0000000412047228 */ /* 0x021fd00000000000 */
[----:B-1----:R-:W-:-:S08]  /*0ee0*/  DFMA R4, R16, R10, -R4 ;  /* 0x0000000a1004722b */ /* 0x002fd00000000804 */
[----:B------:R-:W-:Y:S01]  /*0ef0*/  DADD R26, R4, R26 ;  /* 0x00000000041a7229 */ /* 0x000fe2000000001a */
[----:B------:R-:W-:Y:S10]  /*0f00*/  @!P0 BRA `(.L_x_10) ;  /* 0x0000000000cc8947 */ /* 0x000ff40003800000 */
[----:B------:R-:W-:-:S13]  /*0f10*/  FSETP.NEU.AND P0, PT, |R7|, +INF , PT ;  /* 0x7f8000000700780b */ /* 0x000fda0003f0d200 */
[----:B------:R-:W-:Y:S01]  /*0f20*/  @!P0 FMUL R9, RZ, R7 ;  /* 0x00000007ff098220 */ /* 0x000fe20000400000 */
[----:B------:R-:W-:Y:S01]  /*0f30*/  @!P0 IMAD.MOV.U32 R12, RZ, RZ, RZ ;  /* 0x000000ffff0c8224 */ /* 0x000fe200078e00ff */
[----:B------:R-:W-:Y:S06]  /*0f40*/  @!P0 BRA `(.L_x_10) ;  /* 0x0000000000bc8947 */ /* 0x000fec0003800000 */
[----:B------:R-:W-:Y:S01]  /*0f50*/  IMAD.SHL.U32 R4, R7, 0x100, RZ ;  /* 0x0000010007047824 */ /* 0x000fe200078e00ff */
[----:B------:R-:W-:Y:S01]  /*0f60*/  UMOV UR5, URZ ;  /* 0x000000ff00057c82 */ /* 0x000fe20008000000 */
[----:B------:R-:W-:Y:S02]  /*0f70*/  IMAD.MOV.U32 R0, RZ, RZ, RZ ;  /* 0x000000ffff007224 */ /* 0x000fe400078e00ff */
[----:B------:R-:W-:Y:S01]  /*0f80*/  IMAD.MOV.U32 R6, RZ, RZ, RZ ;  /* 0x000000ffff067224 */ /* 0x000fe200078e00ff */
[----:B------:R-:W-:-:S07]  /*0f90*/  LOP3.LUT R15, R4, 0x80000000, RZ, 0xfc, !PT ;  /* 0x80000000040f7812 */ /* 0x000fce00078efcff */
.L_x_11:
        /* <DEDUP_REMOVED lines=17> */
[----:B0-----:R-:W-:-:S05]  /*10b0*/  IMAD R10, R4, -0x4, R1 ;  /* 0xfffffffc040a7824 */ /* 0x001fca00078e0201 */
[----:B------:R-:W2:Y:S04]  /*10c0*/  LDL R4, [R10+0x18] ;  /* 0x000018000a047983 */ /* 0x000ea80000100800 */
[----:B------:R-:W2:Y:S04]  /*10d0*/  LDL R5, [R10+0x14] ;  /* 0x000014000a057983 */ /* 0x000ea80000100800 */
[----:B------:R-:W3:Y:S01]  /*10e0*/  @P0 LDL R6, [R10+0x10] ;  /* 0x000010000a060983 */ /* 0x000ee20000100800 */
[----:B------:R-:W-:Y:S01]  /*10f0*/  LOP3.LUT R8, R8, 0x1f, RZ, 0xc0, !PT ;  /* 0x0000001f08087812 */ /* 0x000fe200078ec0ff */
[----:B------:R-:W-:Y:S01]  /*1100*/  UMOV UR6, 0x54442d19 ;  /* 0x54442d1900067882 */ /* 0x000fe20000000000 */
[----:B------:R-:W-:Y:S01]  /*1110*/  UMOV UR7, 0x3bf921fb ;  /* 0x3bf921fb00077882 */ /* 0x000fe20000000000 */
[----:B------:R-:W-:-:S02]  /*1120*/  ISETP.GE.AND P1, PT, R7, RZ, PT ;  /* 0x000000ff0700720c */ /* 0x000fc40003f26270 */
[-C--:B--2---:R-:W-:Y:S02]  /*1130*/  @P0 SHF.L.W.U32.HI R4, R5, R8.reuse, R4 ;  /* 0x0000000805040219 */ /* 0x084fe40000010e04 */
[----:B---3--:R-:W-:-:S04]  /*1140*/  @P0 SHF.L.W.U32.HI R5, R6, R8, R5 ;  /* 0x0000000806050219 */ /* 0x008fc80000010e05 */
[C---:B------:R-:W-:Y:S01]  /*1150*/  SHF.L.W.U32.HI R12, R5.reuse, 0x2, R4 ;  /* 0x00000002050c7819 */ /* 0x040fe20000010e04 */
[----:B------:R-:W-:-:S03]  /*1160*/  IMAD.SHL.U32 R5, R5, 0x4, RZ ;  /* 0x0000000405057824 */ /* 0x000fc600078e00ff */
[----:B------:R-:W-:Y:S02]  /*1170*/  SHF.R.S32.HI R6, RZ, 0x1f, R12 ;  /* 0x0000001fff067819 */ /* 0x000fe4000001140c */
[----:B------:R-:W-:Y:S02]  /*1180*/  LOP3.LUT R7, R12, R7, RZ, 0x3c, !PT ;  /* 0x000000070c077212 */ /* 0x000fe400078e3cff */
[C---:B------:R-:W-:Y:S02]  /*1190*/  LOP3.LUT R8, R6.reuse, R5, RZ, 0x3c, !PT ;  /* 0x0000000506087212 */ /* 0x040fe400078e3cff */
[----:B------:R-:W-:Y:S02]  /*11a0*/  LOP3.LUT R9, R6, R12, RZ, 0x3c, !PT ;  /* 0x0000000c06097212 */ /* 0x000fe400078e3cff */
[----:B------:R-:W-:Y:S02]  /*11b0*/  SHF.R.U32.HI R5, RZ, 0x1e, R4 ;  /* 0x0000001eff057819 */ /* 0x000fe40000011604 */
[----:B------:R-:W-:-:S02]  /*11c0*/  ISETP.GE.AND P0, PT, R7, RZ, PT ;  /* 0x000000ff0700720c */ /* 0x000fc40003f06270 */
[----:B------:R-:W0:Y:S01]  /*11d0*/  I2F.F64.S64 R8, R8 ;  /* 0x0000000800087312 */ /* 0x000e220000301c00 */
[----:B------:R-:W-:-:S05]  /*11e0*/  LEA.HI R12, R12, R5, RZ, 0x1 ;  /* 0x000000050c0c7211 */ /* 0x000fca00078f08ff */
[----:B-1----:R-:W-:-:S04]  /*11f0*/  IMAD.MOV R0, RZ, RZ, -R12 ;  /* 0x000000ffff007224 */ /* 0x002fc800078e0a0c */
[----:B------:R-:W-:Y:S01]  /*1200*/  @!P1 IMAD.MOV.U32 R12, RZ, RZ, R0 ;  /* 0x000000ffff0c9224 */ /* 0x000fe200078e0000 */
[----:B0-----:R-:W-:-:S10]  /*1210*/  DMUL R10, R8, UR6 ;  /* 0x00000006080a7c28 */ /* 0x001fd40008000000 */
[----:B------:R-:W0:Y:S02]  /*1220*/  F2F.F32.F64 R10, R10 ;  /* 0x0000000a000a7310 */ /* 0x000e240000301000 */
[----:B0-----:R-:W-:-:S07]  /*1230*/  FSEL R9, -R10, R10, !P0 ;  /* 0x0000000a0a097208 */ /* 0x001fce0004000100 */
.L_x_10:
[----:B------:R-:W-:Y:S05]  /*1240*/  BSYNC.RECONVERGENT B0 ;  /* 0x0000000000007941 */ /* 0x000fea0003800200 */
.L_x_9:
[----:B------:R-:W-:Y:S01]  /*1250*/  FMUL R0, R9, R9 ;  /* 0x0000000909007220 */ /* 0x000fe20000400000 */
[C---:B------:R-:W-:Y:S01]  /*1260*/  LOP3.LUT R4, R12.reuse, 0x1, RZ, 0xc0, !PT ;  /* 0x000000010c047812 */ /* 0x040fe200078ec0ff */
[----:B------:R-:W-:Y:S01]  /*1270*/  BSSY.RECONVERGENT B1, `(.L_x_12) ;  /* 0x000002c000017945 */ /* 0x000fe20003800200 */
[----:B------:R-:W-:Y:S01]  /*1280*/  LOP3.LUT P1, RZ, R12, 0x2, RZ, 0xc0, !PT ;  /* 0x000000020cff7812 */ /* 0x000fe2000782c0ff */
[----:B------:R-:W-:Y:S01]  /*1290*/  FFMA R13, R0, R13, -0.0013887860113754868507 ;  /* 0xbab607ed000d7423 */ /* 0x000fe2000000000d */
[----:B------:R-:W-:-:S04]  /*12a0*/  ISETP.NE.U32.AND P0, PT, R4, 0x1, PT ;  /* 0x000000010400780c */ /* 0x000fc80003f05070 */
[----:B------:R-:W-:Y:S02]  /*12b0*/  FSEL R5, R30, 0.041666727513074874878, P0 ;  /* 0x3d2aaabb1e057808 */ /* 0x000fe40000000000 */
[----:B------:R-:W-:Y:S02]  /*12c0*/  FSEL R13, R13, -0.00019574658654164522886, !P0 ;  /* 0xb94d41530d0d7808 */ /* 0x000fe40004000000 */
[----:B------:R-:W-:Y:S02]  /*12d0*/  FSEL R9, R9, 1, P0 ;  /* 0x3f80000009097808 */ /* 0x000fe40000000000 */
[----:B------:R-:W-:Y:S01]  /*12e0*/  FSEL R6, -R31, -0.4999999701976776123, P0 ;  /* 0xbeffffff1f067808 */ /* 0x000fe20000000100 */
[C---:B------:R-:W-:Y:S01]  /*12f0*/  FFMA R5, R0.reuse, R13, R5 ;  /* 0x0000000d00057223 */ /* 0x040fe20000000005 */
[----:B------:R-:W-:Y:S01]  /*1300*/  DSETP.NEU.AND P0, PT, |R2|, +INF , PT ;  /* 0x7ff000000200742a */ /* 0x000fe20003f0d200 */
[C---:B------:R-:W-:Y:S02]  /*1310*/  FFMA R4, R0.reuse, R9, RZ ;  /* 0x0000000900047223 */ /* 0x040fe400000000ff */
[----:B------:R-:W-:-:S04]  /*1320*/  FFMA R5, R0, R5, R6 ;  /* 0x0000000500057223 */ /* 0x000fc80000000006 */
[----:B------:R-:W-:-:S04]  /*1330*/  FFMA R4, R4, R5, R9 ;  /* 0x0000000504047223 */ /* 0x000fc80000000009 */
[----:B------:R-:W-:-:S03]  /*1340*/  @P1 FADD R4, RZ, -R4 ;  /* 0x80000004ff041221 */ /* 0x000fc60000000000 */
[----:B------:R-:W-:Y:S01]  /*1350*/  @!P0 DMUL R30, RZ, R2 ;  /* 0x00000002ff1e8228 */ /* 0x000fe20000000000 */
[----:B------:R-:W-:Y:S02]  /*1360*/  @!P0 IMAD.MOV.U32 R0, RZ, RZ, 0x1 ;  /* 0x00000001ff008424 */ /* 0x000fe400078e00ff */
[----:B------:R-:W0:Y:S02]  /*1370*/  F2F.F64.F32 R4, R4 ;  /* 0x0000000400047310 */ /* 0x000e240000201800 */
[----:B0-----:R-:W-:Y:S01]  /*1380*/  DMUL R16, R16, R4 ;  /* 0x0000000410107228 */ /* 0x001fe20000000000 */
[----:B------:R-:W-:Y:S10]  /*1390*/  @!P0 BRA `(.L_x_13) ;  /* 0x0000000000648947 */ /* 0x000ff40003800000 */
[----:B------:R-:W-:Y:S01]  /*13a0*/  UMOV UR6, 0x6dc9c883 ;  /* 0x6dc9c88300067882 */ /* 0x000fe20000000000 */
[----:B------:R-:W-:Y:S01]  /*13b0*/  UMOV UR7, 0x3fe45f30 ;  /* 0x3fe45f3000077882 */ /* 0x000fe20000000000 */
[C---:B------:R-:W-:Y:S01]  /*13c0*/  DSETP.GE.AND P0, PT, |R2|.reuse, 2.14748364800000000000e+09, PT ;  /* 0x41e000000200742a */ /* 0x040fe20003f06200 */
[----:B------:R-:W-:Y:S01]  /*13d0*/  BSSY.RECONVERGENT B0, `(.L_x_14) ;  /* 0x0000014000007945 */ /* 0x000fe20003800200 */
[----:B------:R-:W-:Y:S01]  /*13e0*/  DMUL R4, R2, UR6 ;  /* 0x0000000602047c28 */ /* 0x000fe20008000000 */
[----:B------:R-:W-:Y:S01]  /*13f0*/  UMOV UR6, 0x54442d18 ;  /* 0x54442d1800067882 */ /* 0x000fe20000000000 */
[----:B------:R-:W-:-:S04]  /*1400*/  UMOV UR7, 0x3ff921fb ;  /* 0x3ff921fb00077882 */ /* 0x000fc80000000000 */
[----:B------:R-:W0:Y:S08]  /*1410*/  F2I.F64 R0, R4 ;  /* 0x0000000400007311 */ /* 0x000e300000301100 */
[----:B0-----:R-:W0:Y:S02]  /*1420*/  I2F.F64 R30, R0 ;  /* 0x00000000001e7312 */ /* 0x001e240000201c00 */
[----:B0-----:R-:W-:Y:S01]  /*1430*/  DFMA R6, R30, -UR6, R2 ;  /* 0x800000061e067c2b */ /* 0x001fe20008000002 */
[----:B------:R-:W-:Y:S01]  /*1440*/  UMOV UR6, 0x33145c00 ;  /* 0x33145c0000067882 */ /* 0x000fe20000000000 */
[----:B------:R-:W-:-:S06]  /*1450*/  UMOV UR7, 0x3c91a626 ;  /* 0x3c91a62600077882 */ /* 0x000fcc0000000000 */
[----:B------:R-:W-:Y:S01]  /*1460*/  DFMA R6, R30, -UR6, R6 ;  /* 0x800000061e067c2b */ /* 0x000fe20008000006 */
[----:B------:R-:W-:Y:S01]  /*1470*/  UMOV UR6, 0x252049c0 ;  /* 0x252049c000067882 */ /* 0x000fe20000000000 */
[----:B------:R-:W-:-:S06]  /*1480*/  UMOV UR7, 0x397b839a ;  /* 0x397b839a00077882 */ /* 0x000fcc0000000000 */
[----:B------:R-:W-:Y:S01]  /*1490*/  DFMA R30, R30, -UR6, R6 ;  /* 0x800000061e1e7c2b */ /* 0x000fe20008000006 */
[----:B------:R-:W-:Y:S10]  /*14a0*/  @!P0 BRA `(.L_x_15) ;  /* 0x0000000000188947 */ /* 0x000ff40003800000 */
[----:B------:R-:W-:Y:S01]  /*14b0*/  IMAD.MOV.U32 R12, RZ, RZ, R2 ;  /* 0x000000ffff0c7224 */ /* 0x000fe200078e0002 */
[----:B------:R-:W-:-:S07]  /*14c0*/  MOV R0, 0x14e0 ;  /* 0x000014e000007802 */ /* 0x000fce0000000f00 */
[----:B------:R-:W-:Y:S05]  /*14d0*/  CALL.REL.NOINC `($_Z22processPixelHorizontalPhPdS0_ii$__internal_trig_reduction_slowpathd) ;  /* 0x0000001000287944 */ /* 0x000fea0003c00000 */
[----:B------:R-:W-:Y:S02]  /*14e0*/  IMAD.MOV.U32 R0, RZ, RZ, R4 ;  /* 0x000000ffff007224 */ /* 0x000fe400078e0004 */
[----:B------:R-:W-:Y:S02]  /*14f0*/  IMAD.MOV.U32 R30, RZ, RZ, R12 ;  /* 0x000000ffff1e7224 */ /* 0x000fe400078e000c */
[----:B------:R-:W-:-:S07]  /*1500*/  IMAD.MOV.U32 R31, RZ, RZ, R13 ;  /* 0x000000ffff1f7224 */ /* 0x000fce00078e000d */
.L_x_15:
[----:B------:R-:W-:Y:S05]  /*1510*/  BSYNC.RECONVERGENT B0 ;  /* 0x0000000000007941 */ /* 0x000fea0003800200 */
.L_x_14:
[----:B------:R-:W-:-:S07]  /*1520*/  VIADD R0, R0, 0x1 ;  /* 0x0000000100007836 */ /* 0x000fce0000000000 */
.L_x_13:
[----:B------:R-:W-:Y:S05]  /*1530*/  BSYNC.RECONVERGENT B1 ;  /* 0x0000000000017941 */ /* 0x000fea0003800200 */
.L_x_12:
[----:B------:R-:W0:Y:S01]  /*1540*/  LDCU.64 UR6, c[0x4][0x10] ;  /* 0x01000200ff0677ac */ /* 0x000e220008000a00 */
[----:B------:R-:W-:-:S05]  /*1550*/  IMAD.SHL.U32 R2, R0, 0x40, RZ ;  /* 0x0000004000027824 */ /* 0x000fca00078e00ff */
[----:B------:R-:W-:-:S04]  /*1560*/  LOP3.LUT R2, R2, 0x40, RZ, 0xc0, !PT ;  /* 0x0000004002027812 */ /* 0x000fc800078ec0ff */
[----:B0-----:R-:W-:-:S05]  /*1570*/  IADD3 R34, P0, PT, R2, UR6, RZ ;  /* 0x0000000602227c10 */ /* 0x001fca000ff1e0ff */
[----:B------:R-:W-:-:S05]  /*1580*/  IMAD.X R35, RZ, RZ, UR7, P0 ;  /* 0x00000007ff237e24 */ /* 0x000fca00080e06ff */
[----:B------:R-:W2:Y:S04]  /*1590*/  LDG.E.128.CONSTANT R4, desc[UR8][R34.64] ;  /* 0x0000000822047981 */ /* 0x000ea8000c1e9d00 */
[----:B------:R-:W3:Y:S04]  /*15a0*/  LDG.E.128.CONSTANT R8, desc[UR8][R34.64+0x10] ;  /* 0x0000100822087981 */ /* 0x000ee8000c1e9d00 */
[----:B------:R-:W4:Y:S01]  /*15b0*/  LDG.E.128.CONSTANT R12, desc[UR8][R34.64+0x20] ;  /* 0x00002008220c7981 */ /* 0x000f22000c1e9d00 */
[----:B------:R-:W-:Y:S01]  /*15c0*/  LOP3.LUT R2, R0, 0x1, RZ, 0xc0, !PT ;  /* 0x0000000100027812 */ /* 0x000fe200078ec0ff */
[----:B------:R-:W-:Y:S01]  /*15d0*/  IMAD.MOV.U32 R32, RZ, RZ, 0x20fd8164 ;  /* 0x20fd8164ff207424 */ /* 0x000fe200078e00ff */
[----:B------:R-:W-:-:S02]  /*15e0*/  UIADD3 UR4, UPT, UPT, UR4, 0x1, URZ ;  /* 0x0000000104047890 */ /* 0x000fc4000fffe0ff */
[----:B------:R-:W-:Y:S01]  /*15f0*/  ISETP.NE.U32.AND P0, PT, R2, 0x1, PT ;  /* 0x000000010200780c */ /* 0x000fe20003f05070 */
[----:B------:R-:W-:-:S03]  /*1600*/  IMAD.MOV.U32 R2, RZ, RZ, 0x3da8ff83 ;  /* 0x3da8ff83ff027424 */ /* 0x000fc600078e00ff */
[----:B------:R-:W-:Y:S02]  /*1610*/  FSEL R32, R32, -8.06006814911005101289e+34, !P0 ;  /* 0xf9785eba20207808 */ /* 0x000fe40004000000 */
[----:B------:R-:W-:Y:S01]  /*1620*/  FSEL R33, -R2, 0.11223486810922622681, !P0 ;  /* 0x3de5db6502217808 */ /* 0x000fe20004000100 */
[----:B------:R-:W-:-:S08]  /*1630*/  DMUL R2, R30, R30 ;  /* 0x0000001e1e027228 */ /* 0x000fd00000000000 */
[----:B--2---:R-:W-:-:S08]  /*1640*/  DFMA R4, R2, R32, R4 ;  /* 0x000000200204722b */ /* 0x004fd00000000004 */
[----:B------:R-:W-:-:S08]  /*1650*/  DFMA R4, R2, R4, R6 ;  /* 0x000000040204722b */ /* 0x000fd00000000006 */
[----:B---3--:R-:W-:-:S08]  /*1660*/  DFMA R4, R2, R4, R8 ;  /* 0x000000040204722b */ /* 0x008fd00000000008 */
[----:B------:R-:W-:-:S08]  /*1670*/  DFMA R4, R2, R4, R10 ;  /* 0x000000040204722b */ /* 0x000fd0000000000a */
[C---:B----4-:R-:W-:Y:S01]  /*1680*/  DFMA R4, R2.reuse, R4, R12 ;  /* 0x000000040204722b */ /* 0x050fe2000000000c */
[----:B------:R-:W0:Y:S07]  /*1690*/  LDC R12, c[0x0][0x398] ;  /* 0x0000e600ff0c7b82 */ /* 0x000e2e0000000800 */
[----:B------:R-:W-:-:S08]  /*16a0*/  DFMA R4, R2, R4, R14 ;  /* 0x000000040204722b */ /* 0x000fd0000000000e */
[----:B------:R-:W-:Y:S02]  /*16b0*/  DFMA R30, R4, R30, R30 ;  /* 0x0000001e041e722b */ /* 0x000fe4000000001e */
[----:B------:R-:W-:-:S10]  /*16c0*/  DFMA R2, R2, R4, 1 ;  /* 0x3ff000000202742b */ /* 0x000fd40000000004 */
[----:B------:R-:W-:Y:S02]  /*16d0*/  FSEL R4, R2, R30, !P0 ;  /* 0x0000001e02047208 */ /* 0x000fe40004000000 */
[----:B------:R-:W-:Y:S02]  /*16e0*/  FSEL R5, R3, R31, !P0 ;  /* 0x0000001f03057208 */ /* 0x000fe40004000000 */
[----:B------:R-:W-:-:S04]  /*16f0*/  LOP3.LUT P0, RZ, R0, 0x2, RZ, 0xc0, !PT ;  /* 0x0000000200ff7812 */ /* 0x000fc8000780c0ff */
[----:B------:R-:W-:-:S10]  /*1700*/  DADD R2, RZ, -R4 ;  /* 0x00000000ff027229 */ /* 0x000fd40000000804 */
[----:B------:R-:W-:Y:S02]  /*1710*/  FSEL R2, R4, R2, !P0 ;  /* 0x0000000204027208 */ /* 0x000fe40004000000 */
[----:B------:R-:W-:Y:S02]  /*1720*/  FSEL R3, R5, R3, !P0 ;  /* 0x0000000305037208 */ /* 0x000fe40004000000 */
[----:B0-----:R-:W-:-:S04]  /*1730*/  ISETP.NE.AND P0, PT, R12, UR4, PT ;  /* 0x000000040c007c0c */ /* 0x001fc8000bf05270 */
[----:B------:R-:W-:-:S08]  /*1740*/  DFMA R16, R18, R2, R16 ;  /* 0x000000021210722b */ /* 0x000fd00000000010 */
[----:B------:R-:W-:Y:S01]  /*1750*/  DADD R24, R16, R24 ;  /* 0x0000000010187229 */ /* 0x000fe20000000018 */
[----:B------:R-:W-:Y:S10]  /*1760*/  @P0 BRA `(.L_x_16) ;  /* 0xffffffe800dc0947 */ /* 0x000ff4000383ffff */
.L_x_0:
[----:B------:R-:W1:Y:S01]  /*1770*/  I2F.F64 R12, R12 ;  /* 0x0000000c000c7312 */ /* 0x000e620000201c00 */
[----:B------:R-:W-:Y:S01]  /*1780*/  IMAD.MOV.U32 R2, RZ, RZ, 0x1 ;  /* 0x00000001ff027424 */ /* 0x000fe200078e00ff */
[----:B------:R-:W-:Y:S01]  /*1790*/  FSETP.GEU.AND P1, PT, |R27|, 6.5827683646048100446e-37, PT ;  /* 0x036000001b00780b */ /* 0x000fe20003f2e200 */
[----:B------:R-:W-:Y:S05]  /*17a0*/  BSSY.RECONVERGENT B0, `(.L_x_17) ;  /* 0x0000015000007945 */ /* 0x000fea0003800200 */
[----:B-1----:R-:W1:Y:S02]  /*17b0*/  MUFU.RCP64H R3, R13 ;  /* 0x0000000d00037308 */ /* 0x002e640000001800 */
[----:B-1----:R-:W-:-:S08]  /*17c0*/  DFMA R4, -R12, R2, 1 ;  /* 0x3ff000000c04742b */ /* 0x002fd00000000102 */
[----:B------:R-:W-:-:S08]  /*17d0*/  DFMA R4, R4, R4, R4 ;  /* 0x000000040404722b */ /* 0x000fd00000000004 */
[----:B------:R-:W-:-:S08]  /*17e0*/  DFMA R4, R2, R4, R2 ;  /* 0x000000040204722b */ /* 0x000fd00000000002 */
[----:B------:R-:W-:-:S08]  /*17f0*/  DFMA R2, -R12, R4, 1 ;  /* 0x3ff000000c02742b */ /* 0x000fd00000000104 */
[----:B------:R-:W-:-:S08]  /*1800*/  DFMA R2, R4, R2, R4 ;  /* 0x000000020402722b */ /* 0x000fd00000000004 */
        /* <DEDUP_REMOVED lines=8> */
[----:B------:R-:W-:Y:S02]  /*1890*/  IMAD.MOV.U32 R9, RZ, RZ, R27 ;  /* 0x000000ffff097224 */ /* 0x000fe400078e001b */
[----:B------:R-:W-:Y:S02]  /*18a0*/  IMAD.MOV.U32 R6, RZ, RZ, R12 ;  /* 0x000000ffff067224 */ /* 0x000fe400078e000c */
[----:B------:R-:W-:-:S07]  /*18b0*/  IMAD.MOV.U32 R7, RZ, RZ, R13 ;  /* 0x000000ffff077224 */ /* 0x000fce00078e000d */
[----:B0-----:R-:W-:Y:S05]  /*18c0*/  CALL.REL.NOINC `($__internal_0_$__cuda_sm20_div_rn_f64_full) ;  /* 0x0000000400587944 */ /* 0x001fea0003c00000 */
[----:B------:R-:W-:Y:S02]  /*18d0*/  IMAD.MOV.U32 R2, RZ, RZ, R4 ;  /* 0x000000ffff027224 */ /* 0x000fe400078e0004 */
[----:B------:R-:W-:-:S07]  /*18e0*/  IMAD.MOV.U32 R3, RZ, RZ, R5 ;  /* 0x000000ffff037224 */ /* 0x000fce00078e0005 */
.L_x_18:
[----:B0-----:R-:W-:Y:S05]  /*18f0*/  BSYNC.RECONVERGENT B0 ;  /* 0x0000000000007941 */ /* 0x001fea0003800200 */
.L_x_17:
[----:B------:R-:W0:Y:S01]  /*1900*/  MUFU.RCP64H R5, R13 ;  /* 0x0000000d00057308 */ /* 0x000e220000001800 */
[----:B------:R-:W-:Y:S01]  /*1910*/  IMAD.MOV.U32 R4, RZ, RZ, 0x1 ;  /* 0x00000001ff047424 */ /* 0x000fe200078e00ff */
[----:B------:R-:W-:Y:S01]  /*1920*/  FSETP.GEU.AND P1, PT, |R25|, 6.5827683646048100446e-37, PT ;  /* 0x036000001900780b */ /* 0x000fe20003f2e200 */
[----:B------:R-:W-:Y:S04]  /*1930*/  BSSY.RECONVERGENT B0, `(.L_x_19) ;  /* 0x0000012000007945 */ /* 0x000fe80003800200 */
[----:B0-----:R-:W-:-:S08]  /*1940*/  DFMA R6, -R12, R4, 1 ;  /* 0x3ff000000c06742b */ /* 0x001fd00000000104 */
        /* <DEDUP_REMOVED lines=15> */
[----:B------:R-:W-:Y:S05]  /*1a40*/  CALL.REL.NOINC `($__internal_0_$__cuda_sm20_div_rn_f64_full) ;  /* 0x0000000000f87944 */ /* 0x000fea0003c00000 */
.L_x_20:
[----:B------:R-:W-:Y:S05]  /*1a50*/  BSYNC.RECONVERGENT B0 ;  /* 0x0000000000007941 */ /* 0x000fea0003800200 */
.L_x_19:
[----:B------:R-:W-:Y:S01]  /*1a60*/  DMUL R4, R4, R4 ;  /* 0x0000000404047228 */ /* 0x000fe20000000000 */
[----:B------:R-:W-:Y:S07]  /*1a70*/  BSSY.RECONVERGENT B0, `(.L_x_21) ;  /* 0x000000e000007945 */ /* 0x000fee0003800200 */
[----:B------:R-:W-:-:S10]  /*1a80*/  DFMA R4, R2, R2, R4 ;  /* 0x000000020204722b */ /* 0x000fd40000000004 */
[----:B------:R-:W0:Y:S02]  /*1a90*/  F2F.F32.F64 R5, R4 ;  /* 0x0000000400057310 */ /* 0x000e240000301000 */
[----:B0-----:R-:W-:-:S06]  /*1aa0*/  VIADD R0, R5, 0xf3000000 ;  /* 0xf300000005007836 */ /* 0x001fcc0000000000 */
[----:B------:R0:W1:Y:S01]  /*1ab0*/  MUFU.RSQ R2, R5 ;  /* 0x0000000500027308 */ /* 0x0000620000001400 */
[----:B------:R-:W-:-:S13]  /*1ac0*/  ISETP.GT.U32.AND P0, PT, R0, 0x727fffff, PT ;  /* 0x727fffff0000780c */ /* 0x000fda0003f04070 */
[----:B0-----:R-:W-:Y:S05]  /*1ad0*/  @!P0 BRA `(.L_x_22) ;  /* 0x00000000000c8947 */ /* 0x001fea0003800000 */
[----:B------:R-:W-:-:S07]  /*1ae0*/  MOV R7, 0x1b00 ;  /* 0x00001b0000077802 */ /* 0x000fce0000000f00 */
[----:B-1----:R-:W-:Y:S05]  /*1af0*/  CALL.REL.NOINC `($__internal_1_$__cuda_sm20_sqrt_rn_f32_slowpath) ;  /* 0x0000000800407944 */ /* 0x002fea0003c00000 */
[----:B------:R-:W-:Y:S05]  /*1b00*/  BRA `(.L_x_23) ;  /* 0x0000000000107947 */ /* 0x000fea0003800000 */
.L_x_22:
[----:B-1----:R-:W-:Y:S01]  /*1b10*/  FMUL.FTZ R0, R5, R2 ;  /* 0x0000000205007220 */ /* 0x002fe20000410000 */
[----:B------:R-:W-:-:S03]  /*1b20*/  FMUL.FTZ R2, R2, 0.5 ;  /* 0x3f00000002027820 */ /* 0x000fc60000410000 */
[----:B------:R-:W-:-:S04]  /*1b30*/  FFMA R3, -R0, R0, R5 ;  /* 0x0000000000037223 */ /* 0x000fc80000000105 */
[----:B------:R-:W-:-:S07]  /*1b40*/  FFMA R0, R3, R2, R0 ;  /* 0x0000000203007223 */ /* 0x000fce0000000000 */
.L_x_23:
[----:B------:R-:W-:Y:S05]  /*1b50*/  BSYNC.RECONVERGENT B0 ;  /* 0x0000000000007941 */ /* 0x000fea0003800200 */
.L_x_21:
[----:B------:R-:W-:Y:S01]  /*1b60*/  FADD R0, R0, 1 ;  /* 0x3f80000000007421 */ /* 0x000fe20000000000 */
[----:B------:R-:W-:Y:S01]  /*1b70*/  IMAD.MOV.U32 R5, RZ, RZ, 0x3dc6b27f ;  /* 0x3dc6b27fff057424 */ /* 0x000fe200078e00ff */
[----:B------:R-:W-:Y:S01]  /*1b80*/  UMOV UR4, 0xb575ed7b ;  /* 0xb575ed7b00047882 */ /* 0x000fe20000000000 */
[----:B------:R-:W-:Y:S02]  /*1b90*/  UMOV UR5, 0x40526d89 ;  /* 0x40526d8900057882 */ /* 0x000fe40000000000 */
[----:B------:R-:W-:-:S13]  /*1ba0*/  FSETP.GEU.AND P0, PT, R0, 1.175494350822287508e-38, PT ;  /* 0x008000000000780b */ /* 0x000fda0003f0e000 */
[----:B------:R-:W-:-:S04]  /*1bb0*/  @!P0 FMUL R0, R0, 8388608 ;  /* 0x4b00000000008820 */ /* 0x000fc80000400000 */
[----:B------:R-:W-:-:S05]  /*1bc0*/  VIADD R2, R0, 0xc0cafb0d ;  /* 0xc0cafb0d00027836 */ /* 0x000fca0000000000 */
[----:B------:R-:W-:-:S05]  /*1bd0*/  LOP3.LUT R3, R2, 0xff800000, RZ, 0xc0, !PT ;  /* 0xff80000002037812 */ /* 0x000fca00078ec0ff */
[----:B------:R-:W-:Y:S01]  /*1be0*/  IMAD.IADD R2, R0, 0x1, -R3 ;  /* 0x0000000100027824 */ /* 0x000fe200078e0a03 */
[----:B------:R-:W-:-:S03]  /*1bf0*/  I2FP.F32.S32 R3, R3 ;  /* 0x0000000300037245 */ /* 0x000fc60000201400 */
[----:B------:R-:W-:Y:S01]  /*1c00*/  FADD R4, R2, -1 ;  /* 0xbf80000002047421 */ /* 0x000fe20000000000 */
[----:B------:R-:W-:Y:S02]  /*1c10*/  FSEL R2, RZ, -23, P0 ;  /* 0xc1b80000ff027808 */ /* 0x000fe40000000000 */
[----:B------:R-:W-:Y:S01]  /*1c20*/  ISETP.GT.U32.AND P0, PT, R0, 0x7f7fffff, PT ;  /* 0x7f7fffff0000780c */ /* 0x000fe20003f04070 */
[C---:B------:R-:W-:Y:S02]  /*1c30*/  FFMA R5, R4.reuse, R5, -0.16845393180847167969 ;  /* 0xbe2c7f3004057423 */ /* 0x040fe40000000005 */
[----:B------:R-:W-:Y:S01]  /*1c40*/  FFMA R2, R3, 1.1920928955078125e-07, R2 ;  /* 0x3400000003027823 */ /* 0x000fe20000000002 */
[----:B------:R-:W-:Y:S02]  /*1c50*/  IMAD.MOV.U32 R3, RZ, RZ, 0x7f800000 ;  /* 0x7f800000ff037424 */ /* 0x000fe400078e00ff */
[----:B------:R-:W-:-:S04]  /*1c60*/  FFMA R5, R4, R5, 0.1716887056827545166 ;  /* 0x3e2fcf2a04057423 */ /* 0x000fc80000000005 */
[----:B------:R-:W-:-:S04]  /*1c70*/  FFMA R5, R4, R5, -0.17900948226451873779 ;  /* 0xbe374e4304057423 */ /* 0x000fc80000000005 */
[----:B------:R-:W-:-:S04]  /*1c80*/  FFMA R5, R4, R5, 0.20512372255325317383 ;  /* 0x3e520bf404057423 */ /* 0x000fc80000000005 */
[----:B------:R-:W-:-:S04]  /*1c90*/  FFMA R5, R4, R5, -0.24046532809734344482 ;  /* 0xbe763c8b04057423 */ /* 0x000fc80000000005 */
[----:B------:R-:W-:-:S04]  /*1ca0*/  FFMA R5, R4, R5, 0.28857114911079406738 ;  /* 0x3e93bf9904057423 */ /* 0x000fc80000000005 */
[----:B------:R-:W-:-:S04]  /*1cb0*/  FFMA R5, R4, R5, -0.36067417263984680176 ;  /* 0xbeb8aa4904057423 */ /* 0x000fc80000000005 */
[----:B------:R-:W-:-:S04]  /*1cc0*/  FFMA R5, R4, R5, 0.48089820146560668945 ;  /* 0x3ef6384a04057423 */ /* 0x000fc80000000005 */
[----:B------:R-:W-:-:S04]  /*1cd0*/  FFMA R5, R4, R5, -0.72134751081466674805 ;  /* 0xbf38aa3b04057423 */ /* 0x000fc80000000005 */
[----:B------:R-:W-:-:S04]  /*1ce0*/  FMUL R5, R4, R5 ;  /* 0x0000000504057220 */ /* 0x000fc80000400000 */
[----:B------:R-:W-:-:S04]  /*1cf0*/  FMUL R5, R4, R5 ;  /* 0x0000000504057220 */ /* 0x000fc80000400000 */
[----:B------:R-:W-:-:S04]  /*1d00*/  FFMA R5, R4, 1.4426950216293334961, R5 ;  /* 0x3fb8aa3b04057823 */ /* 0x000fc80000000005 */
[----:B------:R-:W-:Y:S01]  /*1d10*/  FADD R2, R2, R5 ;  /* 0x0000000502027221 */ /* 0x000fe20000000000 */
[C---:B------:R-:W-:Y:S01]  /*1d20*/  @P0 FFMA R2, R0.reuse, R3, +INF ;  /* 0x7f80000000020423 */ /* 0x040fe20000000003 */
[----:B------:R-:W-:-:S04]  /*1d30*/  FSETP.NEU.AND P0, PT, R0, RZ, PT ;  /* 0x000000ff0000720b */ /* 0x000fc80003f0d000 */
[----:B------:R-:W-:-:S04]  /*1d40*/  FSEL R0, R2, -INF , P0 ;  /* 0xff80000002007808 */ /* 0x000fc80000000000 */
[----:B------:R-:W0:Y:S02]  /*1d50*/  F2F.F64.F32 R2, R0 ;  /* 0x0000000000027310 */ /* 0x000e240000201800 */
[----:B0-----:R-:W-:Y:S01]  /*1d60*/  DMUL R2, R2, UR4 ;  /* 0x0000000402027c28 */ /* 0x001fe20008000000 */
[----:B------:R-:W0:Y:S07]  /*1d70*/  LDCU.64 UR4, c[0x0][0x380] ;  /* 0x00007000ff0477ac */ /* 0x000e2e0008000a00 */
[----:B------:R-:W-:-:S06]  /*1d80*/  DSETP.GT.AND P0, PT, R2, 255, PT ;  /* 0x406fe0000200742a */ /* 0x000fcc0003f04000 */
[----:B------:R-:W-:Y:S02]  /*1d90*/  FSEL R2, R2, RZ, !P0 ;  /* 0x000000ff02027208 */ /* 0x000fe40004000000 */
[----:B------:R-:W-:-:S06]  /*1da0*/  FSEL R3, R3, 3.748046875, !P0 ;  /* 0x406fe00003037808 */ /* 0x000fcc0004000000 */
[----:B------:R-:W-:-:S06]  /*1db0*/  DSETP.GEU.AND P0, PT, R2, RZ, PT ;  /* 0x000000ff0200722a */ /* 0x000fcc0003f0e000 */
[----:B------:R-:W-:Y:S02]  /*1dc0*/  FSEL R3, R3, RZ, P0 ;  /* 0x000000ff03037208 */ /* 0x000fe40000000000 */
[----:B------:R-:W-:Y:S02]  /*1dd0*/  FSEL R2, R2, RZ, P0 ;  /* 0x000000ff02027208 */ /* 0x000fe40000000000 */
[C---:B0-----:R-:W-:Y:S02]  /*1de0*/  IADD3 R4, P0, PT, R28.reuse, UR4, RZ ;  /* 0x000000041c047c10 */ /* 0x041fe4000ff1e0ff */
[----:B------:R-:W0:Y:S02]  /*1df0*/  F2I.U32.F64.TRUNC R3, R2 ;  /* 0x0000000200037311 */ /* 0x000e24000030d000 */
[----:B------:R-:W-:-:S05]  /*1e00*/  LEA.HI.X.SX32 R5, R28, UR5, 0x1, P0 ;  /* 0x000000051c057c11 */ /* 0x000fca00080f0eff */
[----:B0-----:R-:W-:Y:S01]  /*1e10*/  STG.E.U8 desc[UR8][R4.64], R3 ;  /* 0x0000000304007986 */ /* 0x001fe2000c101108 */
[----:B------:R-:W-:Y:S05]  /*1e20*/  EXIT ;  /* 0x000000000000794d */ /* 0x000fea0003800000 */
        .weak           $__internal_0_$__cuda_sm20_div_rn_f64_full
        .type           $__internal_0_$__cuda_sm20_div_rn_f64_full,@function
        .size           $__internal_0_$__cuda_sm20_div_rn_f64_full,($__internal_1_$__cuda_sm20_sqrt_rn_f32_slowpath - $__internal_0_$__cuda_sm20_div_rn_f64_full)
$__internal_0_$__cuda_sm20_div_rn_f64_full:
[C---:B------:R-:W-:Y:S01]  /*1e30*/  FSETP.GEU.AND P0, PT, |R7|.reuse, 1.469367938527859385e-39, PT ;  /* 0x001000000700780b */ /* 0x040fe20003f0e200 */
[----:B------:R-:W-:Y:S01]  /*1e40*/  IMAD.MOV.U32 R18, RZ, RZ, 0x1 ;  /* 0x00000001ff127424 */ /* 0x000fe200078e00ff */
[----:B------:R-:W-:Y:S01]  /*1e50*/  LOP3.LUT R4, R7, 0x800fffff, RZ, 0xc0, !PT ;  /* 0x800fffff07047812 */ /* 0x000fe200078ec0ff */
[----:B------:R-:W-:Y:S01]  /*1e60*/  IMAD.MOV.U32 R0, RZ, RZ, 0x1ca00000 ;  /* 0x1ca00000ff007424 */ /* 0x000fe200078e00ff */
[C---:B------:R-:W-:Y:S01]  /*1e70*/  FSETP.GEU.AND P2, PT, |R9|.reuse, 1.469367938527859385e-39, PT ;  /* 0x001000000900780b */ /* 0x040fe20003f4e200 */
[----:B------:R-:W-:Y:S01]  /*1e80*/  BSSY.RECONVERGENT B1, `(.L_x_24) ;  /* 0x0000053000017945 */ /* 0x000fe20003800200 */
[----:B------:R-:W-:Y:S01]  /*1e90*/  LOP3.LUT R5, R4, 0x3ff00000, RZ, 0xfc, !PT ;  /* 0x3ff0000004057812 */ /* 0x000fe200078efcff */
[----:B------:R-:W-:Y:S01]  /*1ea0*/  IMAD.MOV.U32 R4, RZ, RZ, R6 ;  /* 0x000000ffff047224 */ /* 0x000fe200078e0006 */
[----:B------:R-:W-:Y:S02]  /*1eb0*/  LOP3.LUT R14, R9, 0x7ff00000, RZ, 0xc0, !PT ;  /* 0x7ff00000090e7812 */ /* 0x000fe400078ec0ff */
[----:B------:R-:W-:-:S03]  /*1ec0*/  LOP3.LUT R15, R7, 0x7ff00000, RZ, 0xc0, !PT ;  /* 0x7ff00000070f7812 */ /* 0x000fc600078ec0ff */
[----:B------:R-:W-:Y:S01]  /*1ed0*/  @!P0 DMUL R4, R6, 8.98846567431157953865e+307 ;  /* 0x7fe0000006048828 */ /* 0x000fe20000000000 */
[C---:B------:R-:W-:Y:S01]  /*1ee0*/  ISETP.GE.U32.AND P1, PT, R14.reuse, R15, PT ;  /* 0x0000000f0e00720c */ /* 0x040fe20003f26070 */
[----:B------:R-:W-:Y:S02]  /*1ef0*/  IMAD.MOV.U32 R34, RZ, RZ, R15 ;  /* 0x000000ffff227224 */ /* 0x000fe400078e000f */
[----:B------:R-:W-:Y:S01]  /*1f00*/  @!P2 LOP3.LUT R17, R7, 0x7ff00000, RZ, 0xc0, !PT ;  /* 0x7ff000000711a812 */ /* 0x000fe200078ec0ff */
[----:B------:R-:W-:Y:S01]  /*1f10*/  @!P2 IMAD.MOV.U32 R32, RZ, RZ, RZ ;  /* 0x000000ffff20a224 */ /* 0x000fe200078e00ff */
[----:B------:R-:W0:Y:S02]  /*1f20*/  MUFU.RCP64H R19, R5 ;  /* 0x0000000500137308 */ /* 0x000e240000001800 */
[----:B------:R-:W-:Y:S02]  /*1f30*/  @!P2 ISETP.GE.U32.AND P3, PT, R14, R17, PT ;  /* 0x000000110e00a20c */ /* 0x000fe40003f66070 */
[----:B------:R-:W-:-:S02]  /*1f40*/  @!P0 LOP3.LUT R34, R5, 0x7ff00000, RZ, 0xc0, !PT ;  /* 0x7ff0000005228812 */ /* 0x000fc400078ec0ff */
[----:B------:R-:W-:-:S03]  /*1f50*/  @!P2 SEL R17, R0, 0x63400000, !P3 ;  /* 0x634000000011a807 */ /* 0x000fc60005800000 */
[----:B------:R-:W-:Y:S01]  /*1f60*/  VIADD R35, R34, 0xffffffff ;  /* 0xffffffff22237836 */ /* 0x000fe20000000000 */
[----:B------:R-:W-:-:S04]  /*1f70*/  @!P2 LOP3.LUT R17, R17, 0x80000000, R9, 0xf8, !PT ;  /* 0x800000001111a812 */ /* 0x000fc800078ef809 */
[----:B------:R-:W-:Y:S01]  /*1f80*/  @!P2 LOP3.LUT R33, R17, 0x100000, RZ, 0xfc, !PT ;  /* 0x001000001121a812 */ /* 0x000fe200078efcff */
[----:B------:R-:W-:Y:S01]  /*1f90*/  IMAD.MOV.U32 R17, RZ, RZ, R14 ;  /* 0x000000ffff117224 */ /* 0x000fe200078e000e */
[----:B0-----:R-:W-:-:S08]  /*1fa0*/  DFMA R10, R18, -R4, 1 ;  /* 0x3ff00000120a742b */ /* 0x001fd00000000804 */
[----:B------:R-:W-:-:S08]  /*1fb0*/  DFMA R10, R10, R10, R10 ;  /* 0x0000000a0a0a722b */ /* 0x000fd0000000000a */
[----:B------:R-:W-:Y:S01]  /*1fc0*/  DFMA R18, R18, R10, R18 ;  /* 0x0000000a1212722b */ /* 0x000fe20000000012 */
[----:B------:R-:W-:Y:S01]  /*1fd0*/  SEL R11, R0, 0x63400000, !P1 ;  /* 0x63400000000b7807 */ /* 0x000fe20004800000 */
[----:B------:R-:W-:-:S03]  /*1fe0*/  IMAD.MOV.U32 R10, RZ, RZ, R8 ;  /* 0x000000ffff0a7224 */ /* 0x000fc600078e0008 */
[----:B------:R-:W-:-:S03]  /*1ff0*/  LOP3.LUT R11, R11, 0x800fffff, R9, 0xf8, !PT ;  /* 0x800fffff0b0b7812 */ /* 0x000fc600078ef809 */
[----:B------:R-:W-:-:S03]  /*2000*/  DFMA R30, R18, -R4, 1 ;  /* 0x3ff00000121e742b */ /* 0x000fc60000000804 */
[----:B------:R-:W-:-:S05]  /*2010*/  @!P2 DFMA R10, R10, 2, -R32 ;  /* 0x400000000a0aa82b */ /* 0x000fca0000000820 */
[----:B------:R-:W-:-:S05]  /*2020*/  DFMA R30, R18, R30, R18 ;  /* 0x0000001e121e722b */ /* 0x000fca0000000012 */
[----:B------:R-:W-:-:S03]  /*2030*/  @!P2 LOP3.LUT R17, R11, 0x7ff00000, RZ, 0xc0, !PT ;  /* 0x7ff000000b11a812 */ /* 0x000fc600078ec0ff */
[----:B------:R-:W-:Y:S02]  /*2040*/  DMUL R18, R30, R10 ;  /* 0x0000000a1e127228 */ /* 0x000fe40000000000 */
[----:B------:R-:W-:-:S05]  /*2050*/  VIADD R15, R17, 0xffffffff ;  /* 0xffffffff110f7836 */ /* 0x000fca0000000000 */
[----:B------:R-:W-:Y:S01]  /*2060*/  ISETP.GT.U32.AND P0, PT, R15, 0x7feffffe, PT ;  /* 0x7feffffe0f00780c */ /* 0x000fe20003f04070 */
[----:B------:R-:W-:-:S03]  /*2070*/  DFMA R32, R18, -R4, R10 ;  /* 0x800000041220722b */ /* 0x000fc6000000000a */
[----:B------:R-:W-:-:S05]  /*2080*/  ISETP.GT.U32.OR P0, PT, R35, 0x7feffffe, P0 ;  /* 0x7feffffe2300780c */ /* 0x000fca0000704470 */
[----:B------:R-:W-:-:S08]  /*2090*/  DFMA R32, R30, R32, R18 ;  /* 0x000000201e20722b */ /* 0x000fd00000000012 */
[----:B------:R-:W-:Y:S05]  /*20a0*/  @P0 BRA `(.L_x_25) ;  /* 0x00000000006c0947 */ /* 0x000fea0003800000 */
[----:B------:R-:W-:-:S04]  /*20b0*/  LOP3.LUT R9, R7, 0x7ff00000, RZ, 0xc0, !PT ;  /* 0x7ff0000007097812 */ /* 0x000fc800078ec0ff */
[CC--:B------:R-:W-:Y:S02]  /*20c0*/  VIADDMNMX R8, R14.reuse, -R9.reuse, 0xb9600000, !PT ;  /* 0xb96000000e087446 */ /* 0x0c0fe40007800909 */
[----:B------:R-:W-:Y:S02]  /*20d0*/  ISETP.GE.U32.AND P0, PT, R14, R9, PT ;  /* 0x000000090e00720c */ /* 0x000fe40003f06070 */
[----:B------:R-:W-:Y:S02]  /*20e0*/  VIMNMX R8, PT, PT, R8, 0x46a00000, PT ;  /* 0x46a0000008087848 */ /* 0x000fe40003fe0100 */
[----:B------:R-:W-:-:S05]  /*20f0*/  SEL R9, R0, 0x63400000, !P0 ;  /* 0x6340000000097807 */ /* 0x000fca0004000000 */
[----:B------:R-:W-:Y:S02]  /*2100*/  IMAD.IADD R0, R8, 0x1, -R9 ;  /* 0x0000000108007824 */ /* 0x000fe400078e0a09 */
[----:B------:R-:W-:Y:S02]  /*2110*/  IMAD.MOV.U32 R8, RZ, RZ, RZ ;  /* 0x000000ffff087224 */ /* 0x000fe400078e00ff */
[----:B------:R-:W-:-:S06]  /*2120*/  VIADD R9, R0, 0x7fe00000 ;  /* 0x7fe0000000097836 */ /* 0x000fcc0000000000 */
[----:B------:R-:W-:-:S10]  /*2130*/  DMUL R14, R32, R8 ;  /* 0x00000008200e7228 */ /* 0x000fd40000000000 */
[----:B------:R-:W-:-:S13]  /*2140*/  FSETP.GTU.AND P0, PT, |R15|, 1.469367938527859385e-39, PT ;  /* 0x001000000f00780b */ /* 0x000fda0003f0c200 */
[----:B------:R-:W-:Y:S05]  /*2150*/  @P0 BRA `(.L_x_26) ;  /* 0x0000000000940947 */ /* 0x000fea0003800000 */
[----:B------:R-:W-:Y:S01]  /*2160*/  DFMA R4, R32, -R4, R10 ;  /* 0x800000042004722b */ /* 0x000fe2000000000a */
[----:B------:R-:W-:-:S09]  /*2170*/  IMAD.MOV.U32 R8, RZ, RZ, RZ ;  /* 0x000000ffff087224 */ /* 0x000fd200078e00ff */
[C---:B------:R-:W-:Y:S02]  /*2180*/  FSETP.NEU.AND P0, PT, R5.reuse, RZ, PT ;  /* 0x000000ff0500720b */ /* 0x040fe40003f0d000 */
[----:B------:R-:W-:-:S04]  /*2190*/  LOP3.LUT R7, R5, 0x80000000, R7, 0x48, !PT ;  /* 0x8000000005077812 */ /* 0x000fc800078e4807 */
[----:B------:R-:W-:-:S07]  /*21a0*/  LOP3.LUT R9, R7, R9, RZ, 0xfc, !PT ;  /* 0x0000000907097212 */ /* 0x000fce00078efcff */
[----:B------:R-:W-:Y:S05]  /*21b0*/  @!P0 BRA `(.L_x_26) ;  /* 0x00000000007c8947 */ /* 0x000fea0003800000 */
[----:B------:R-:W-:Y:S01]  /*21c0*/  IMAD.MOV R5, RZ, RZ, -R0 ;  /* 0x000000ffff057224 */ /* 0x000fe200078e0a00 */
[----:B------:R-:W-:Y:S01]  /*21d0*/  DMUL.RP R8, R32, R8 ;  /* 0x0000000820087228 */ /* 0x000fe20000008000 */
[----:B------:R-:W-:-:S06]  /*21e0*/  IMAD.MOV.U32 R4, RZ, RZ, RZ ;  /* 0x000000ffff047224 */ /* 0x000fcc00078e00ff */
[----:B------:R-:W-:-:S03]  /*21f0*/  DFMA R4, R14, -R4, R32 ;  /* 0x800000040e04722b */ /* 0x000fc60000000020 */
[----:B------:R-:W-:-:S03]  /*2200*/  LOP3.LUT R7, R9, R7, RZ, 0x3c, !PT ;  /* 0x0000000709077212 */ /* 0x000fc600078e3cff */
[----:B------:R-:W-:-:S04]  /*2210*/  IADD3 R4, PT, PT, -R0, -0x43300000, RZ ;  /* 0xbcd0000000047810 */ /* 0x000fc80007ffe1ff */
[----:B------:R-:W-:-:S04]  /*2220*/  FSETP.NEU.AND P0, PT, |R5|, R4, PT ;  /* 0x000000040500720b */ /* 0x000fc80003f0d200 */
[----:B------:R-:W-:Y:S02]  /*2230*/  FSEL R14, R8, R14, !P0 ;  /* 0x0000000e080e7208 */ /* 0x000fe40004000000 */
[----:B------:R-:W-:Y:S01]  /*2240*/  FSEL R15, R7, R15, !P0 ;  /* 0x0000000f070f7208 */ /* 0x000fe20004000000 */
[----:B------:R-:W-:Y:S06]  /*2250*/  BRA `(.L_x_26) ;  /* 0x0000000000547947 */ /* 0x000fec0003800000 */
.L_x_25:
[----:B------:R-:W-:-:S14]  /*2260*/  DSETP.NAN.AND P0, PT, R8, R8, PT ;  /* 0x000000080800722a */ /* 0x000fdc0003f08000 */
[----:B------:R-:W-:Y:S05]  /*2270*/  @P0 BRA `(.L_x_27) ;  /* 0x0000000000440947 */ /* 0x000fea0003800000 */
[----:B------:R-:W-:-:S14]  /*2280*/  DSETP.NAN.AND P0, PT, R6, R6, PT ;  /* 0x000000060600722a */ /* 0x000fdc0003f08000 */
[----:B------:R-:W-:Y:S05]  /*2290*/  @P0 BRA `(.L_x_28) ;  /* 0x0000000000300947 */ /* 0x000fea0003800000 */
[----:B------:R-:W-:Y:S01]  /*22a0*/  ISETP.NE.AND P0, PT, R17, R34, PT ;  /* 0x000000221100720c */ /* 0x000fe20003f05270 */
[----:B------:R-:W-:Y:S02]  /*22b0*/  IMAD.MOV.U32 R14, RZ, RZ, 0x0 ;  /* 0x00000000ff0e7424 */ /* 0x000fe400078e00ff */
[----:B------:R-:W-:-:S10]  /*22c0*/  IMAD.MOV.U32 R15, RZ, RZ, -0x80000 ;  /* 0xfff80000ff0f7424 */ /* 0x000fd400078e00ff */
[----:B------:R-:W-:Y:S05]  /*22d0*/  @!P0 BRA `(.L_x_26) ;  /* 0x0000000000348947 */ /* 0x000fea0003800000 */
[----:B------:R-:W-:Y:S02]  /*22e0*/  ISETP.NE.AND P0, PT, R17, 0x7ff00000, PT ;  /* 0x7ff000001100780c */ /* 0x000fe40003f05270 */
[----:B------:R-:W-:Y:S02]  /*22f0*/  LOP3.LUT R15, R9, 0x80000000, R7, 0x48, !PT ;  /* 0x80000000090f7812 */ /* 0x000fe400078e4807 */
[----:B------:R-:W-:-:S13]  /*2300*/  ISETP.EQ.OR P0, PT, R34, RZ, !P0 ;  /* 0x000000ff2200720c */ /* 0x000fda0004702670 */
[----:B------:R-:W-:Y:S01]  /*2310*/  @P0 LOP3.LUT R0, R15, 0x7ff00000, RZ, 0xfc, !PT ;  /* 0x7ff000000f000812 */ /* 0x000fe200078efcff */
[----:B------:R-:W-:Y:S02]  /*2320*/  @!P0 IMAD.MOV.U32 R14, RZ, RZ, RZ ;  /* 0x000000ffff0e8224 */ /* 0x000fe400078e00ff */
[----:B------:R-:W-:Y:S02]  /*2330*/  @P0 IMAD.MOV.U32 R14, RZ, RZ, RZ ;  /* 0x000000ffff0e0224 */ /* 0x000fe400078e00ff */
[----:B------:R-:W-:Y:S01]  /*2340*/  @P0 IMAD.MOV.U32 R15, RZ, RZ, R0 ;  /* 0x000000ffff0f0224 */ /* 0x000fe200078e0000 */
[----:B------:R-:W-:Y:S06]  /*2350*/  BRA `(.L_x_26) ;  /* 0x0000000000147947 */ /* 0x000fec0003800000 */
.L_x_28:
[----:B------:R-:W-:Y:S01]  /*2360*/  LOP3.LUT R15, R7, 0x80000, RZ, 0xfc, !PT ;  /* 0x00080000070f7812 */ /* 0x000fe200078efcff */
[----:B------:R-:W-:Y:S01]  /*2370*/  IMAD.MOV.U32 R14, RZ, RZ, R6 ;  /* 0x000000ffff0e7224 */ /* 0x000fe200078e0006 */
[----:B------:R-:W-:Y:S06]  /*2380*/  BRA `(.L_x_26) ;  /* 0x0000000000087947 */ /* 0x000fec0003800000 */
.L_x_27:
[----:B------:R-:W-:Y:S01]  /*2390*/  LOP3.LUT R15, R9, 0x80000, RZ, 0xfc, !PT ;  /* 0x00080000090f7812 */ /* 0x000fe200078efcff */
[----:B------:R-:W-:-:S07]  /*23a0*/  IMAD.MOV.U32 R14, RZ, RZ, R8 ;  /* 0x000000ffff0e7224 */ /* 0x000fce00078e0008 */
.L_x_26:
[----:B------:R-:W-:Y:S05]  /*23b0*/  BSYNC.RECONVERGENT B1 ;  /* 0x0000000000017941 */ /* 0x000fea0003800200 */
.L_x_24:
[----:B------:R-:W-:Y:S02]  /*23c0*/  IMAD.MOV.U32 R17, RZ, RZ, 0x0 ;  /* 0x00000000ff117424 */ /* 0x000fe400078e00ff */
[----:B------:R-:W-:Y:S02]  /*23d0*/  IMAD.MOV.U32 R4, RZ, RZ, R14 ;  /* 0x000000ffff047224 */ /* 0x000fe400078e000e */
[----:B------:R-:W-:Y:S01]  /*23e0*/  IMAD.MOV.U32 R5, RZ, RZ, R15 ;  /* 0x000000ffff057224 */ /* 0x000fe200078e000f */
[----:B------:R-:W-:Y:S06]  /*23f0*/  RET.REL.NODEC R16 `(_Z22processPixelHorizontalPhPdS0_ii) ;  /* 0xffffffdc10007950 */ /* 0x000fec0003c3ffff */
        .weak           $__internal_1_$__cuda_sm20_sqrt_rn_f32_slowpath
        .type           $__internal_1_$__cuda_sm20_sqrt_rn_f32_slowpath,@function
        .size           $__internal_1_$__cuda_sm20_sqrt_rn_f32_slowpath,($_Z22processPixelHorizontalPhPdS0_ii$__internal_trig_reduction_slowpathd - $__internal_1_$__cuda_sm20_sqrt_rn_f32_slowpath)
$__internal_1_$__cuda_sm20_sqrt_rn_f32_slowpath:
[----:B------:R-:W-:-:S13]  /*2400*/  LOP3.LUT P0, RZ, R5, 0x7fffffff, RZ, 0xc0, !PT ;  /* 0x7fffffff05ff7812 */ /* 0x000fda000780c0ff */
[----:B------:R-:W-:Y:S01]  /*2410*/  @!P0 IMAD.MOV.U32 R2, RZ, RZ, R5 ;  /* 0x000000ffff028224 */ /* 0x000fe200078e0005 */
[----:B------:R-:W-:Y:S06]  /*2420*/  @!P0 BRA `(.L_x_29) ;  /* 0x0000000000448947 */ /* 0x000fec0003800000 */
[----:B------:R-:W-:Y:S01]  /*2430*/  FSETP.GEU.FTZ.AND P0, PT, R5, RZ, PT ;  /* 0x000000ff0500720b */ /* 0x000fe20003f1e000 */
[----:B------:R-:W-:-:S12]  /*2440*/  IMAD.MOV.U32 R0, RZ, RZ, R5 ;  /* 0x000000ffff007224 */ /* 0x000fd800078e0005 */
[----:B------:R-:W-:Y:S01]  /*2450*/  @!P0 IMAD.MOV.U32 R2, RZ, RZ, 0x7fffffff ;  /* 0x7fffffffff028424 */ /* 0x000fe200078e00ff */
[----:B------:R-:W-:Y:S06]  /*2460*/  @!P0 BRA `(.L_x_29) ;  /* 0x0000000000348947 */ /* 0x000fec0003800000 */
[----:B------:R-:W-:-:S13]  /*2470*/  FSETP.GTU.FTZ.AND P0, PT, |R0|, +INF , PT ;  /* 0x7f8000000000780b */ /* 0x000fda0003f1c200 */
[----:B------:R-:W-:Y:S01]  /*2480*/  @P0 FADD.FTZ R2, R0, 1 ;  /* 0x3f80000000020421 */ /* 0x000fe20000010000 */
[----:B------:R-:W-:Y:S06]  /*2490*/  @P0 BRA `(.L_x_29) ;  /* 0x0000000000280947 */ /* 0x000fec0003800000 */
[----:B------:R-:W-:-:S13]  /*24a0*/  FSETP.NEU.FTZ.AND P0, PT, |R0|, +INF , PT ;  /* 0x7f8000000000780b */ /* 0x000fda0003f1d200 */
[----:B------:R-:W-:-:S04]  /*24b0*/  @P0 FFMA R3, R0, 1.84467440737095516160e+19, RZ ;  /* 0x5f80000000030823 */ /* 0x000fc800000000ff */
[----:B------:R-:W0:Y:S02]  /*24c0*/  @P0 MUFU.RSQ R2, R3 ;  /* 0x0000000300020308 */ /* 0x000e240000001400 */
[----:B0-----:R-:W-:Y:S01]  /*24d0*/  @P0 FMUL.FTZ R4, R3, R2 ;  /* 0x0000000203040220 */ /* 0x001fe20000410000 */
[----:B------:R-:W-:Y:S01]  /*24e0*/  @P0 FMUL.FTZ R6, R2, 0.5 ;  /* 0x3f00000002060820 */ /* 0x000fe20000410000 */
[----:B------:R-:W-:Y:S02]  /*24f0*/  @!P0 IMAD.MOV.U32 R2, RZ, RZ, R0 ;  /* 0x000000ffff028224 */ /* 0x000fe400078e0000 */
[----:B------:R-:W-:-:S04]  /*2500*/  @P0 FADD.FTZ R5, -R4, -RZ ;  /* 0x800000ff04050221 */ /* 0x000fc80000010100 */
[----:B------:R-:W-:-:S04]  /*2510*/  @P0 FFMA R5, R4, R5, R3 ;  /* 0x0000000504050223 */ /* 0x000fc80000000003 */
[----:B------:R-:W-:-:S04]  /*2520*/  @P0 FFMA R5, R5, R6, R4 ;  /* 0x0000000605050223 */ /* 0x000fc80000000004 */
[----:B------:R-:W-:-:S07]  /*2530*/  @P0 FMUL.FTZ R2, R5, 2.3283064365386962891e-10 ;  /* 0x2f80000005020820 */ /* 0x000fce0000410000 */
.L_x_29:
[----:B------:R-:W-:Y:S02]  /*2540*/  IMAD.MOV.U32 R0, RZ, RZ, R2 ;  /* 0x000000ffff007224 */ /* 0x000fe400078e0002 */
[----:B------:R-:W-:Y:S02]  /*2550*/  IMAD.MOV.U32 R2, RZ, RZ, R7 ;  /* 0x000000ffff027224 */ /* 0x000fe400078e0007 */
[----:B------:R-:W-:-:S04]  /*2560*/  IMAD.MOV.U32 R3, RZ, RZ, 0x0 ;  /* 0x00000000ff037424 */ /* 0x000fc800078e00ff */
[----:B------:R-:W-:Y:S05]  /*2570*/  RET.REL.NODEC R2 `(_Z22processPixelHorizontalPhPdS0_ii) ;  /* 0xffffffd802a07950 */ /* 0x000fea0003c3ffff */
        .type           $_Z22processPixelHorizontalPhPdS0_ii$__internal_trig_reduction_slowpathd,@function
        .size           $_Z22processPixelHorizontalPhPdS0_ii$__internal_trig_reduction_slowpathd,(.L_x_62 - $_Z22processPixelHorizontalPhPdS0_ii$__internal_trig_reduction_slowpathd)
$_Z22processPixelHorizontalPhPdS0_ii$__internal_trig_reduction_slowpathd:
[--C-:B------:R-:W-:Y:S01]  /*2580*/  SHF.R.U32.HI R2, RZ, 0x14, R3.reuse ;  /* 0x00000014ff027819 */ /* 0x100fe20000011603 */
[----:B------:R-:W-:Y:S02]  /*2590*/  IMAD.MOV.U32 R13, RZ, RZ, R3 ;  /* 0x000000ffff0d7224 */ /* 0x000fe400078e0003 */
[----:B------:R-:W-:Y:S01]  /*25a0*/  IMAD.MOV.U32 R4, RZ, RZ, RZ ;  /* 0x000000ffff047224 */ /* 0x000fe200078e00ff */
[----:B------:R-:W-:-:S04]  /*25b0*/  LOP3.LUT R5, R2, 0x7ff, RZ, 0xc0, !PT ;  /* 0x000007ff02057812 */ /* 0x000fc800078ec0ff */
[----:B------:R-:W-:-:S13]  /*25c0*/  ISETP.NE.AND P0, PT, R5, 0x7ff, PT ;  /* 0x000007ff0500780c */ /* 0x000fda0003f05270 */
[----:B------:R-:W-:Y:S05]  /*25d0*/  @!P0 BRA `(.L_x_30) ;  /* 0x00000008006c8947 */ /* 0x000fea0003800000 */
[----:B------:R-:W-:Y:S01]  /*25e0*/  VIADD R4, R5, 0xfffffc00 ;  /* 0xfffffc0005047836 */ /* 0x000fe20000000000 */
[----:B------:R-:W-:Y:S01]  /*25f0*/  BSSY.RECONVERGENT B2, `(.L_x_31) ;  /* 0x0000035000027945 */ /* 0x000fe20003800200 */
[----:B------:R-:W-:-:S03]  /*2600*/  CS2R R10, SRZ ;  /* 0x00000000000a7805 */ /* 0x000fc6000001ff00 */
[----:B------:R-:W-:Y:S02]  /*2610*/  SHF.R.U32.HI R6, RZ, 0x6, R4 ;  /* 0x00000006ff067819 */ /* 0x000fe40000011604 */
[----:B------:R-:W-:Y:S02]  /*2620*/  ISETP.GE.U32.AND P0, PT, R4, 0x80, PT ;  /* 0x000000800400780c */ /* 0x000fe40003f06070 */
[C---:B------:R-:W-:Y:S02]  /*2630*/  IADD3 R4, PT, PT, -R6.reuse, 0x13, RZ ;  /* 0x0000001306047810 */ /* 0x040fe40007ffe1ff */
[----:B------:R-:W-:Y:S02]  /*2640*/  IADD3 R31, PT, PT, -R6, 0xf, RZ ;  /* 0x0000000f061f7810 */ /* 0x000fe40007ffe1ff */
[----:B------:R-:W-:Y:S01]  /*2650*/  SEL R5, R4, 0x12, P0 ;  /* 0x0000001204057807 */ /* 0x000fe20000000000 */
[----:B------:R-:W-:-:S03]  /*2660*/  VIADD R4, R1, 0x20 ;  /* 0x0000002001047836 */ /* 0x000fc60000000000 */
[----:B------:R-:W-:-:S13]  /*2670*/  ISETP.GE.AND P0, PT, R31, R5, PT ;  /* 0x000000051f00720c */ /* 0x000fda0003f06270 */
[----:B------:R-:W-:Y:S05]  /*2680*/  @P0 BRA `(.L_x_32) ;  /* 0x0000000000ac0947 */ /* 0x000fea0003800000 */
[----:B------:R-:W0:Y:S01]  /*2690*/  LDC.64 R8, c[0x0][0x358] ;  /* 0x0000d600ff087b82 */ /* 0x000e220000000a00 */
[----:B------:R-:W-:Y:S01]  /*26a0*/  IADD3 R6, PT, PT, RZ, -R6, -R5 ;  /* 0x80000006ff067210 */ /* 0x000fe20007ffe805 */
[----:B------:R-:W-:Y:S01]  /*26b0*/  BSSY.RECONVERGENT B3, `(.L_x_33) ;  /* 0x0000022000037945 */ /* 0x000fe20003800200 */
[C---:B------:R-:W-:Y:S01]  /*26c0*/  SHF.L.U64.HI R5, R12.reuse, 0xb, R13 ;  /* 0x0000000b0c057819 */ /* 0x040fe2000001020d */
[----:B------:R-:W-:Y:S01]  /*26d0*/  IMAD.SHL.U32 R7, R12, 0x800, RZ ;  /* 0x000008000c077824 */ /* 0x000fe200078e00ff */
[----:B------:R-:W-:Y:S01]  /*26e0*/  CS2R R10, SRZ ;  /* 0x00000000000a7805 */ /* 0x000fe2000001ff00 */
[----:B------:R-:W-:Y:S01]  /*26f0*/  IMAD.MOV.U32 R15, RZ, RZ, RZ ;  /* 0x000000ffff0f7224 */ /* 0x000fe200078e00ff */
[----:B------:R-:W-:-:S07]  /*2700*/  LOP3.LUT R5, R5, 0x80000000, RZ, 0xfc, !PT ;  /* 0x8000000005057812 */ /* 0x000fce00078efcff */
.L_x_34:
[----:B------:R-:W1:Y:S01]  /*2710*/  LDC.64 R12, c[0x4][0x8] ;  /* 0x01000200ff0c7b82 */ /* 0x000e620000000a00 */
[----:B0-----:R-:W-:Y:S02]  /*2720*/  R2UR UR6, R8 ;  /* 0x00000000080672ca */ /* 0x001fe400000e0000 */
[----:B------:R-:W-:Y:S01]  /*2730*/  R2UR UR7, R9 ;  /* 0x00000000090772ca */ /* 0x000fe200000e0000 */
[----:B-1----:R-:W-:-:S12]  /*2740*/  IMAD.WIDE R12, R31, 0x8, R12 ;  /* 0x000000081f0c7825 */ /* 0x002fd800078e020c */
[----:B------:R-:W2:Y:S01]  /*2750*/  LDG.E.64.CONSTANT R12, desc[UR6][R12.64] ;  /* 0x000000060c0c7981 */ /* 0x000ea2000c1e9b00 */
[----:B------:R-:W-:Y:S02]  /*2760*/  VIADD R6, R6, 0x1 ;  /* 0x0000000106067836 */ /* 0x000fe40000000000 */
[----:B------:R-:W-:Y:S02]  /*2770*/  VIADD R31, R31, 0x1 ;  /* 0x000000011f1f7836 */ /* 0x000fe40000000000 */
[----:B--2---:R-:W-:-:S04]  /*2780*/  IMAD.WIDE.U32 R10, P2, R12, R7, R10 ;  /* 0x000000070c0a7225 */ /* 0x004fc8000784000a */
[----:B------:R-:W-:Y:S02]  /*2790*/  IMAD R33, R12, R5, RZ ;  /* 0x000000050c217224 */ /* 0x000fe400078e02ff */
[CC--:B------:R-:W-:Y:S02]  /*27a0*/  IMAD R14, R13.reuse, R7.reuse, RZ ;  /* 0x000000070d0e7224 */ /* 0x0c0fe400078e02ff */
[----:B------:R-:W-:Y:S01]  /*27b0*/  IMAD.HI.U32 R35, R13, R7, RZ ;  /* 0x000000070d237227 */ /* 0x000fe200078e00ff */
[----:B------:R-:W-:-:S03]  /*27c0*/  IADD3 R11, P0, PT, R33, R11, RZ ;  /* 0x0000000b210b7210 */ /* 0x000fc60007f1e0ff */
[----:B------:R-:W-:Y:S01]  /*27d0*/  IMAD R33, R15, 0x8, R4 ;  /* 0x000000080f217824 */ /* 0x000fe200078e0204 */
[----:B------:R-:W-:Y:S01]  /*27e0*/  IADD3 R11, P1, PT, R14, R11, RZ ;  /* 0x0000000b0e0b7210 */ /* 0x000fe20007f3e0ff */
[----:B------:R-:W-:-:S04]  /*27f0*/  IMAD.HI.U32 R14, R12, R5, RZ ;  /* 0x000000050c0e7227 */ /* 0x000fc800078e00ff */
[----:B------:R-:W-:Y:S01]  /*2800*/  IMAD.X R12, RZ, RZ, R14, P2 ;  /* 0x000000ffff0c7224 */ /* 0x000fe200010e060e */
[----:B------:R0:W-:Y:S01]  /*2810*/  STL.64 [R33], R10 ;  /* 0x0000000a21007387 */ /* 0x0001e20000100a00 */
[----:B------:R-:W-:-:S03]  /*2820*/  IMAD.HI.U32 R14, R13, R5, RZ ;  /* 0x000000050d0e7227 */ /* 0x000fc600078e00ff */
[----:B------:R-:W-:Y:S01]  /*2830*/  IADD3.X R12, P0, PT, R35, R12, RZ, P0, !PT ;  /* 0x0000000c230c7210 */ /* 0x000fe2000071e4ff */
[----:B------:R-:W-:Y:S02]  /*2840*/  IMAD R13, R13, R5, RZ ;  /* 0x000000050d0d7224 */ /* 0x000fe400078e02ff */
[----:B------:R-:W-:-:S03]  /*2850*/  VIADD R15, R15, 0x1 ;  /* 0x000000010f0f7836 */ /* 0x000fc60000000000 */
[----:B------:R-:W-:Y:S01]  /*2860*/  IADD3.X R13, P1, PT, R13, R12, RZ, P1, !PT ;  /* 0x0000000c0d0d7210 */ /* 0x000fe20000f3e4ff */
[----:B------:R-:W-:Y:S01]  /*2870*/  IMAD.X R12, RZ, RZ, R14, P0 ;  /* 0x000000ffff0c7224 */ /* 0x000fe200000e060e */
[----:B------:R-:W-:-:S03]  /*2880*/  ISETP.NE.AND P0, PT, R6, -0xf, PT ;  /* 0xfffffff10600780c */ /* 0x000fc60003f05270 */
[----:B------:R-:W-:Y:S02]  /*2890*/  IMAD.X R12, RZ, RZ, R12, P1 ;  /* 0x000000ffff0c7224 */ /* 0x000fe400008e060c */
[----:B0-----:R-:W-:Y:S02]  /*28a0*/  IMAD.MOV.U32 R10, RZ, RZ, R13 ;  /* 0x000000ffff0a7224 */ /* 0x001fe400078e000d */
[----:B------:R-:W-:-:S06]  /*28b0*/  IMAD.MOV.U32 R11, RZ, RZ, R12 ;  /* 0x000000ffff0b7224 */ /* 0x000fcc00078e000c */
[----:B------:R-:W-:Y:S05]  /*28c0*/  @P0 BRA `(.L_x_34) ;  /* 0xfffffffc00900947 */ /* 0x000fea000383ffff */
[----:B------:R-:W-:Y:S05]  /*28d0*/  BSYNC.RECONVERGENT B3 ;  /* 0x0000000000037941 */ /* 0x000fea0003800200 */
.L_x_33:
[----:B------:R-:W-:-:S05]  /*28e0*/  LOP3.LUT R5, R2, 0x7ff, RZ, 0xc0, !PT ;  /* 0x000007ff02057812 */ /* 0x000fca00078ec0ff */
[----:B------:R-:W-:-:S05]  /*28f0*/  VIADD R5, R5, 0xfffffc00 ;  /* 0xfffffc0005057836 */ /* 0x000fca0000000000 */
[----:B------:R-:W-:Y:S02]  /*2900*/  SHF.R.U32.HI R6, RZ, 0x6, R5 ;  /* 0x00000006ff067819 */ /* 0x000fe40000011605 */
[----:B------:R-:W-:Y:S02]  /*2910*/  ISETP.GE.U32.AND P0, PT, R5, 0x80, PT ;  /* 0x000000800500780c */ /* 0x000fe40003f06070 */
[----:B------:R-:W-:-:S04]  /*2920*/  IADD3 R6, PT, PT, -R6, 0x13, RZ ;  /* 0x0000001306067810 */ /* 0x000fc80007ffe1ff */
[----:B------:R-:W-:-:S07]  /*2930*/  SEL R31, R6, 0x12, P0 ;  /* 0x00000012061f7807 */ /* 0x000fce0000000000 */
.L_x_32:
[----:B------:R-:W-:Y:S05]  /*2940*/  BSYNC.RECONVERGENT B2 ;  /* 0x0000000000027941 */ /* 0x000fea0003800200 */
.L_x_31:
[C---:B------:R-:W-:Y:S02]  /*2950*/  LOP3.LUT R5, R2.reuse, 0x7ff, RZ, 0xc0, !PT ;  /* 0x000007ff02057812 */ /* 0x040fe400078ec0ff */
[----:B------:R-:W-:-:S03]  /*2960*/  LOP3.LUT P0, R35, R2, 0x3f, RZ, 0xc0, !PT ;  /* 0x0000003f02237812 */ /* 0x000fc6000780c0ff */
[----:B------:R-:W-:-:S05]  /*2970*/  VIADD R5, R5, 0xfffffc00 ;  /* 0xfffffc0005057836 */ /* 0x000fca0000000000 */
[----:B------:R-:W-:-:S05]  /*2980*/  SHF.R.U32.HI R6, RZ, 0x6, R5 ;  /* 0x00000006ff067819 */ /* 0x000fca0000011605 */
[----:B------:R-:W-:-:S04]  /*2990*/  IMAD.IADD R37, R6, 0x1, R31 ;  /* 0x0000000106257824 */ /* 0x000fc800078e021f */
[----:B------:R-:W-:-:S05]  /*29a0*/  IMAD.U32 R37, R37, 0x8, R4 ;  /* 0x0000000825257824 */ /* 0x000fca00078e0004 */
[----:B------:R0:W-:Y:S04]  /*29b0*/  STL.64 [R37+-0x78], R10 ;  /* 0xffff880a25007387 */ /* 0x0001e80000100a00 */
[----:B------:R-:W2:Y:S04]  /*29c0*/  @P0 LDL.64 R12, [R1+0x28] ;  /* 0x00002800010c0983 */ /* 0x000ea80000100a00 */
[----:B------:R-:W3:Y:S04]  /*29d0*/  LDL.64 R6, [R1+0x30] ;  /* 0x0000300001067983 */ /* 0x000ee80000100a00 */
[----:B------:R-:W0:Y:S01]  /*29e0*/  LDL.64 R4, [R1+0x38] ;  /* 0x0000380001047983 */ /* 0x000e220000100a00 */
[----:B------:R-:W-:Y:S01]  /*29f0*/  @P0 LOP3.LUT R2, R35, 0x3f, RZ, 0x3c, !PT ;  /* 0x0000003f23020812 */ /* 0x000fe200078e3cff */
[----:B------:R-:W-:Y:S01]  /*2a00*/  BSSY.RECONVERGENT B2, `(.L_x_35) ;  /* 0x0000034000027945 */ /* 0x000fe20003800200 */
[----:B--2---:R-:W-:-:S02]  /*2a10*/  @P0 SHF.R.U64 R9, R12, 0x1, R13 ;  /* 0x000000010c090819 */ /* 0x004fc4000000120d */
[----:B------:R-:W-:Y:S02]  /*2a20*/  @P0 SHF.R.U32.HI R13, RZ, 0x1, R13 ;  /* 0x00000001ff0d0819 */ /* 0x000fe4000001160d */
[CC--:B---3--:R-:W-:Y:S02]  /*2a30*/  @P0 SHF.L.U32 R15, R6.reuse, R35.reuse, RZ ;  /* 0x00000023060f0219 */ /* 0x0c8fe400000006ff */
[----:B------:R-:W-:Y:S02]  /*2a40*/  @P0 SHF.R.U64 R8, R9, R2, R13 ;  /* 0x0000000209080219 */ /* 0x000fe4000000120d */
[--C-:B------:R-:W-:Y:S02]  /*2a50*/  @P0 SHF.R.U32.HI R33, RZ, 0x1, R7.reuse ;  /* 0x00000001ff210819 */ /* 0x100fe40000011607 */
[C-C-:B------:R-:W-:Y:S02]  /*2a60*/  @P0 SHF.R.U64 R31, R6.reuse, 0x1, R7.reuse ;  /* 0x00000001061f0819 */ /* 0x140fe40000001207 */
[----:B------:R-:W-:-:S02]  /*2a70*/  @P0 SHF.L.U64.HI R12, R6, R35, R7 ;  /* 0x00000023060c0219 */ /* 0x000fc40000010207 */
[----:B------:R-:W-:Y:S02]  /*2a80*/  @P0 SHF.R.U32.HI R9, RZ, R2, R13 ;  /* 0x00000002ff090219 */ /* 0x000fe4000001160d */
[----:B------:R-:W-:Y:S02]  /*2a90*/  @P0 LOP3.LUT R6, R15, R8, RZ, 0xfc, !PT ;  /* 0x000000080f060212 */ /* 0x000fe400078efcff */
[----:B0-----:R-:W-:Y:S02]  /*2aa0*/  @P0 SHF.L.U32 R10, R4, R35, RZ ;  /* 0x00000023040a0219 */ /* 0x001fe400000006ff */
[----:B------:R-:W-:Y:S01]  /*2ab0*/  @P0 SHF.R.U64 R31, R31, R2, R33 ;  /* 0x000000021f1f0219 */ /* 0x000fe20000001221 */
[----:B------:R-:W-:Y:S01]  /*2ac0*/  IMAD.SHL.U32 R8, R6, 0x4, RZ ;  /* 0x0000000406087824 */ /* 0x000fe200078e00ff */
[----:B------:R-:W-:Y:S02]  /*2ad0*/  @P0 LOP3.LUT R7, R12, R9, RZ, 0xfc, !PT ;  /* 0x000000090c070212 */ /* 0x000fe400078efcff */
[----:B------:R-:W-:-:S02]  /*2ae0*/  @P0 SHF.L.U64.HI R35, R4, R35, R5 ;  /* 0x0000002304230219 */ /* 0x000fc40000010205 */
[----:B------:R-:W-:Y:S02]  /*2af0*/  @P0 SHF.R.U32.HI R2, RZ, R2, R33 ;  /* 0x00000002ff020219 */ /* 0x000fe40000011621 */
[----:B------:R-:W-:Y:S02]  /*2b00*/  @P0 LOP3.LUT R4, R10, R31, RZ, 0xfc, !PT ;  /* 0x0000001f0a040212 */ /* 0x000fe400078efcff */
[----:B------:R-:W-:Y:S02]  /*2b10*/  SHF.L.U64.HI R12, R6, 0x2, R7 ;  /* 0x00000002060c7819 */ /* 0x000fe40000010207 */
[----:B------:R-:W-:Y:S02]  /*2b20*/  @P0 LOP3.LUT R5, R35, R2, RZ, 0xfc, !PT ;  /* 0x0000000223050212 */ /* 0x000fe400078efcff */
[----:B------:R-:W-:Y:S02]  /*2b30*/  SHF.L.W.U32.HI R7, R7, 0x2, R4 ;  /* 0x0000000207077819 */ /* 0x000fe40000010e04 */
[----:B------:R-:W-:-:S02]  /*2b40*/  IADD3 RZ, P0, PT, RZ, -R8, RZ ;  /* 0x80000008ffff7210 */ /* 0x000fc40007f1e0ff */
[----:B------:R-:W-:Y:S02]  /*2b50*/  LOP3.LUT R2, RZ, R12, RZ, 0x33, !PT ;  /* 0x0000000cff027212 */ /* 0x000fe400078e33ff */
[----:B------:R-:W-:Y:S02]  /*2b60*/  SHF.L.W.U32.HI R4, R4, 0x2, R5 ;  /* 0x0000000204047819 */ /* 0x000fe40000010e05 */
[----:B------:R-:W-:Y:S02]  /*2b70*/  LOP3.LUT R6, RZ, R7, RZ, 0x33, !PT ;  /* 0x00000007ff067212 */ /* 0x000fe400078e33ff */
[----:B------:R-:W-:Y:S02]  /*2b80*/  IADD3.X R9, P0, PT, RZ, R2, RZ, P0, !PT ;  /* 0x00000002ff097210 */ /* 0x000fe4000071e4ff */
[----:B------:R-:W-:Y:S02]  /*2b90*/  LOP3.LUT R2, RZ, R4, RZ, 0x33, !PT ;  /* 0x00000004ff027212 */ /* 0x000fe400078e33ff */
[----:B------:R-:W-:-:S02]  /*2ba0*/  IADD3.X R6, P1, PT, RZ, R6, RZ, P0, !PT ;  /* 0x00000006ff067210 */ /* 0x000fc4000073e4ff */
[----:B------:R-:W-:-:S03]  /*2bb0*/  ISETP.GT.U32.AND P2, PT, R7, -0x1, PT ;  /* 0xffffffff0700780c */ /* 0x000fc60003f44070 */
[----:B------:R-:W-:Y:S01]  /*2bc0*/  IMAD.X R11, RZ, RZ, R2, P1 ;  /* 0x000000ffff0b7224 */ /* 0x000fe200008e0602 */
[----:B------:R-:W-:-:S04]  /*2bd0*/  ISETP.GT.AND.EX P0, PT, R4, -0x1, PT, P2 ;  /* 0xffffffff0400780c */ /* 0x000fc80003f04320 */
[----:B------:R-:W-:Y:S02]  /*2be0*/  SEL R2, R4, R11, P0 ;  /* 0x0000000b04027207 */ /* 0x000fe40000000000 */
[----:B------:R-:W-:Y:S02]  /*2bf0*/  SEL R7, R7, R6, P0 ;  /* 0x0000000607077207 */ /* 0x000fe40000000000 */
[----:B------:R-:W-:Y:S02]  /*2c00*/  ISETP.NE.U32.AND P1, PT, R2, RZ, PT ;  /* 0x000000ff0200720c */ /* 0x000fe40003f25070 */
[----:B------:R-:W-:Y:S02]  /*2c10*/  SEL R9, R12, R9, P0 ;  /* 0x000000090c097207 */ /* 0x000fe40000000000 */
[----:B------:R-:W-:Y:S01]  /*2c20*/  SEL R10, R7, R2, !P1 ;  /* 0x00000002070a7207 */ /* 0x000fe20004800000 */
[----:B------:R-:W-:-:S05]  /*2c30*/  @!P0 IMAD.MOV R8, RZ, RZ, -R8 ;  /* 0x000000ffff088224 */ /* 0x000fca00078e0a08 */
[----:B------:R-:W0:Y:S02]  /*2c40*/  FLO.U32 R10, R10 ;  /* 0x0000000a000a7300 */ /* 0x000e2400000e0000 */
[C---:B0-----:R-:W-:Y:S02]  /*2c50*/  IADD3 R11, PT, PT, -R10.reuse, 0x1f, RZ ;  /* 0x0000001f0a0b7810 */ /* 0x041fe40007ffe1ff */
[----:B------:R-:W-:-:S03]  /*2c60*/  IADD3 R6, PT, PT, -R10, 0x3f, RZ ;  /* 0x0000003f0a067810 */ /* 0x000fc60007ffe1ff */
[----:B------:R-:W-:-:S05]  /*2c70*/  @P1 IMAD.MOV R6, RZ, RZ, R11 ;  /* 0x000000ffff061224 */ /* 0x000fca00078e020b */
[----:B------:R-:W-:-:S13]  /*2c80*/  ISETP.NE.AND P1, PT, R6, RZ, PT ;  /* 0x000000ff0600720c */ /* 0x000fda0003f25270 */
[----:B------:R-:W-:Y:S05]  /*2c90*/  @!P1 BRA `(.L_x_36) ;  /* 0x0000000000289947 */ /* 0x000fea0003800000 */
[--C-:B------:R-:W-:Y:S02]  /*2ca0*/  SHF.R.U64 R10, R8, 0x1, R9.reuse ;  /* 0x00000001080a7819 */ /* 0x100fe40000001209 */
[C---:B------:R-:W-:Y:S02]  /*2cb0*/  LOP3.LUT R8, R6.reuse, 0x3f, RZ, 0xc0, !PT ;  /* 0x0000003f06087812 */ /* 0x040fe400078ec0ff */
[----:B------:R-:W-:Y:S02]  /*2cc0*/  SHF.R.U32.HI R12, RZ, 0x1, R9 ;  /* 0x00000001ff0c7819 */ /* 0x000fe40000011609 */
[----:B------:R-:W-:Y:S02]  /*2cd0*/  LOP3.LUT R9, R6, 0x3f, RZ, 0xc, !PT ;  /* 0x0000003f06097812 */ /* 0x000fe400078e0cff */
[CC--:B------:R-:W-:Y:S02]  /*2ce0*/  SHF.L.U64.HI R11, R7.reuse, R8.reuse, R2 ;  /* 0x00000008070b7219 */ /* 0x0c0fe40000010202 */
[----:B------:R-:W-:-:S02]  /*2cf0*/  SHF.L.U32 R8, R7, R8, RZ ;  /* 0x0000000807087219 */ /* 0x000fc400000006ff */
[-CC-:B------:R-:W-:Y:S02]  /*2d00*/  SHF.R.U64 R7, R10, R9.reuse, R12.reuse ;  /* 0x000000090a077219 */ /* 0x180fe4000000120c */
[----:B------:R-:W-:Y:S02]  /*2d10*/  SHF.R.U32.HI R2, RZ, R9, R12 ;  /* 0x00000009ff027219 */ /* 0x000fe4000001160c */
[----:B------:R-:W-:Y:S02]  /*2d20*/  LOP3.LUT R7, R8, R7, RZ, 0xfc, !PT ;  /* 0x0000000708077212 */ /* 0x000fe400078efcff */
[----:B------:R-:W-:-:S07]  /*2d30*/  LOP3.LUT R2, R11, R2, RZ, 0xfc, !PT ;  /* 0x000000020b027212 */ /* 0x000fce00078efcff */
.L_x_36:
[----:B------:R-:W-:Y:S05]  /*2d40*/  BSYNC.RECONVERGENT B2 ;  /* 0x0000000000027941 */ /* 0x000fea0003800200 */
.L_x_35:
[----:B------:R-:W-:-:S04]  /*2d50*/  IMAD.WIDE.U32 R10, R7, 0x2168c235, RZ ;  /* 0x2168c235070a7825 */ /* 0x000fc800078e00ff */
[----:B------:R-:W-:Y:S01]  /*2d60*/  IMAD.MOV.U32 R8, RZ, RZ, R11 ;  /* 0x000000ffff087224 */ /* 0x000fe200078e000b */
[----:B------:R-:W-:Y:S01]  /*2d70*/  IADD3 RZ, P1, PT, R10, R10, RZ ;  /* 0x0000000a0aff7210 */ /* 0x000fe20007f3e0ff */
[----:B------:R-:W-:Y:S02]  /*2d80*/  IMAD.MOV.U32 R9, RZ, RZ, RZ ;  /* 0x000000ffff097224 */ /* 0x000fe400078e00ff */
[----:B------:R-:W-:Y:S02]  /*2d90*/  IMAD R11, R2, -0x36f0255e, RZ ;  /* 0xc90fdaa2020b7824 */ /* 0x000fe400078e02ff */
[----:B------:R-:W-:-:S04]  /*2da0*/  IMAD.WIDE.U32 R8, R7, -0x36f0255e, R8 ;  /* 0xc90fdaa207087825 */ /* 0x000fc800078e0008 */
[----:B------:R-:W-:-:S04]  /*2db0*/  IMAD.HI.U32 R7, R2, -0x36f0255e, RZ ;  /* 0xc90fdaa202077827 */ /* 0x000fc800078e00ff */
[----:B------:R-:W-:-:S04]  /*2dc0*/  IMAD.WIDE.U32 R8, P2, R2, 0x2168c235, R8 ;  /* 0x2168c23502087825 */ /* 0x000fc80007840008 */
[----:B------:R-:W-:Y:S01]  /*2dd0*/  IMAD.X R2, RZ, RZ, R7, P2 ;  /* 0x000000ffff027224 */ /* 0x000fe200010e0607 */
[----:B------:R-:W-:Y:S02]  /*2de0*/  IADD3 R7, P2, PT, R11, R9, RZ ;  /* 0x000000090b077210 */ /* 0x000fe40007f5e0ff */
[----:B------:R-:W-:Y:S02]  /*2df0*/  IADD3.X RZ, P1, PT, R8, R8, RZ, P1, !PT ;  /* 0x0000000808ff7210 */ /* 0x000fe40000f3e4ff */
[C---:B------:R-:W-:Y:S01]  /*2e00*/  ISETP.GT.U32.AND P3, PT, R7.reuse, RZ, PT ;  /* 0x000000ff0700720c */ /* 0x040fe20003f64070 */
[----:B------:R-:W-:Y:S01]  /*2e10*/  IMAD.X R2, RZ, RZ, R2, P2 ;  /* 0x000000ffff027224 */ /* 0x000fe200010e0602 */
[----:B------:R-:W-:-:S04]  /*2e20*/  IADD3.X R8, P2, PT, R7, R7, RZ, P1, !PT ;  /* 0x0000000707087210 */ /* 0x000fc80000f5e4ff */
[C---:B------:R-:W-:Y:S01]  /*2e30*/  ISETP.GT.AND.EX P1, PT, R2.reuse, RZ, PT, P3 ;  /* 0x000000ff0200720c */ /* 0x040fe20003f24330 */
[----:B------:R-:W-:-:S03]  /*2e40*/  IMAD.X R9, R2, 0x1, R2, P2 ;  /* 0x0000000102097824 */ /* 0x000fc600010e0602 */
[----:B------:R-:W-:Y:S02]  /*2e50*/  SEL R8, R8, R7, P1 ;  /* 0x0000000708087207 */ /* 0x000fe40000800000 */
[----:B------:R-:W-:Y:S02]  /*2e60*/  SEL R7, R9, R2, P1 ;  /* 0x0000000209077207 */ /* 0x000fe40000800000 */
[----:B------:R-:W-:Y:S02]  /*2e70*/  IADD3 R12, P2, PT, R8, 0x1, RZ ;  /* 0x00000001080c7810 */ /* 0x000fe40007f5e0ff */
[----:B------:R-:W-:Y:S02]  /*2e80*/  SEL R9, RZ, 0xffffffff, !P1 ;  /* 0xffffffffff097807 */ /* 0x000fe40004800000 */
[----:B------:R-:W-:Y:S01]  /*2e90*/  LOP3.LUT P1, R3, R3, 0x80000000, RZ, 0xc0, !PT ;  /* 0x8000000003037812 */ /* 0x000fe2000782c0ff */
[----:B------:R-:W-:Y:S02]  /*2ea0*/  IMAD.X R7, RZ, RZ, R7, P2 ;  /* 0x000000ffff077224 */ /* 0x000fe400010e0607 */
[----:B------:R-:W-:Y:S01]  /*2eb0*/  IMAD.IADD R2, R9, 0x1, -R6 ;  /* 0x0000000109027824 */ /* 0x000fe200078e0a06 */
[----:B------:R-:W-:-:S02]  /*2ec0*/  SHF.R.U32.HI R9, RZ, 0x1e, R5 ;  /* 0x0000001eff097819 */ /* 0x000fc40000011605 */
[----:B------:R-:W-:Y:S01]  /*2ed0*/  SHF.R.U64 R12, R12, 0xa, R7 ;  /* 0x0000000a0c0c7819 */ /* 0x000fe20000001207 */
[----:B------:R-:W-:Y:S01]  /*2ee0*/  IMAD.SHL.U32 R2, R2, 0x100000, RZ ;  /* 0x0010000002027824 */ /* 0x000fe200078e00ff */
[----:B------:R-:W-:Y:S02]  /*2ef0*/  LEA.HI R4, R4, R9, RZ, 0x1 ;  /* 0x0000000904047211 */ /* 0x000fe400078f08ff */
[----:B------:R-:W-:Y:S02]  /*2f00*/  IADD3 R12, P2, PT, R12, 0x1, RZ ;  /* 0x000000010c0c7810 */ /* 0x000fe40007f5e0ff */
[----:B------:R-:W-:Y:S01]  /*2f10*/  @!P0 LOP3.LUT R3, R3, 0x80000000, RZ, 0x3c, !PT ;  /* 0x8000000003038812 */ /* 0x000fe200078e3cff */
[----:B------:R-:W-:Y:S01]  /*2f20*/  @P1 IMAD.MOV R4, RZ, RZ, -R4 ;  /* 0x000000ffff041224 */ /* 0x000fe200078e0a04 */
[----:B------:R-:W-:-:S04]  /*2f30*/  LEA.HI.X R7, R7, RZ, RZ, 0x16, P2 ;  /* 0x000000ff07077211 */ /* 0x000fc800010fb4ff */
[--C-:B------:R-:W-:Y:S02]  /*2f40*/  SHF.R.U64 R12, R12, 0x1, R7.reuse ;  /* 0x000000010c0c7819 */ /* 0x100fe40000001207 */
[----:B------:R-:W-:Y:S02]  /*2f50*/  SHF.R.U32.HI R5, RZ, 0x1, R7 ;  /* 0x00000001ff057819 */ /* 0x000fe40000011607 */
[----:B------:R-:W-:-:S04]  /*2f60*/  IADD3 R12, P2, P3, RZ, RZ, R12 ;  /* 0x000000ffff0c7210 */ /* 0x000fc80007b5e00c */
[----:B------:R-:W-:-:S04]  /*2f70*/  IADD3.X R2, PT, PT, R2, 0x3fe00000, R5, P2, P3 ;  /* 0x3fe0000002027810 */ /* 0x000fc800017e6405 */
[----:B------:R-:W-:-:S07]  /*2f80*/  LOP3.LUT R13, R2, R3, RZ, 0xfc, !PT ;  /* 0x00000003020d7212 */ /* 0x000fce00078efcff */
.L_x_30:
[----:B------:R-:W-:Y:S02]  /*2f90*/  IMAD.MOV.U32 R2, RZ, RZ, R0 ;  /* 0x000000ffff027224 */ /* 0x000fe400078e0000 */
[----:B------:R-:W-:-:S04]  /*2fa0*/  IMAD.MOV.U32 R3, RZ, RZ, 0x0 ;  /* 0x00000000ff037424 */ /* 0x000fc800078e00ff */
[----:B------:R-:W-:Y:S05]  /*2fb0*/  RET.REL.NODEC R2 `(_Z22processPixelHorizontalPhPdS0_ii) ;  /* 0xffffffd002107950 */ /* 0x000fea0003c3ffff */
.L_x_37:
[----:B------:R-:W-:-:S00]  /*2fc0*/  BRA `(.L_x_37) ;  /* 0xfffffffc00fc7947 */ /* 0x000fc0000383ffff */
[----:B------:R-:W-:-:S00]  /*2fd0*/  NOP ;  /* 0x0000000000007918 */ /* 0x000fc00000000000 */
        /* <DEDUP_REMOVED lines=10> */
.L_x_62:


//--------------------- .text._Z18Swap1with3QuadrantPhii --------------------------
	.section	.text._Z18Swap1with3QuadrantPhii,"ax",@progbits
	.align	128
        .global         _Z18Swap1with3QuadrantPhii
        .type           _Z18Swap1with3QuadrantPhii,@function
        .size           _Z18Swap1with3QuadrantPhii,(.L_x_65 - _Z18Swap1with3QuadrantPhii)
        .other          _Z18Swap1with3QuadrantPhii,@"STO_CUDA_ENTRY STV_DEFAULT"
_Z18Swap1with3QuadrantPhii:
.text._Z18Swap1with3QuadrantPhii:
[----:B------:R-:W-:Y:S08]  /*0000*/  LDC R1, c[0x0][0x37c] ;  /* 0x0000df00ff017b82 */ /* 0x000ff00000000800 */
[----:B------:R-:W0:Y:S01]  /*0010*/  LDC.64 R2, c[0x0][0x388] ;  /* 0x0000e200ff027b82 */ /* 0x000e220000000a00 */
[----:B------:R-:W1:Y:S07]  /*0020*/  S2R R5, SR_TID.X ;  /* 0x0000000000057919 */ /* 0x000e6e0000002100 */
[----:B------:R-:W1:Y:S08]  /*0030*/  S2UR UR4, SR_CTAID.X ;  /* 0x00000000000479c3 */ /* 0x000e700000002500 */
[----:B------:R-:W1:Y:S01]  /*0040*/  LDC R6, c[0x0][0x360] ;  /* 0x0000d800ff067b82 */ /* 0x000e620000000800 */
[----:B0-----:R-:W-:-:S02]  /*0050*/  LEA.HI R0, R3, R3, RZ, 0x1 ;  /* 0x0000000303007211 */ /* 0x001fc400078f08ff */
[----:B------:R-:W-:Y:S02]  /*0060*/  LEA.HI R3, R2, R2, RZ, 0x1 ;  /* 0x0000000202037211 */ /* 0x000fe400078f08ff */
[----:B------:R-:W-:Y:S02]  /*0070*/  SHF.R.S32.HI R0, RZ, 0x1, R0 ;  /* 0x00000001ff007819 */ /* 0x000fe40000011400 */
[----:B------:R-:W-:Y:S01]  /*0080*/  SHF.R.S32.HI R3, RZ, 0x1, R3 ;  /* 0x00000001ff037819 */ /* 0x000fe20000011403 */
[----:B-1----:R-:W-:-:S04]  /*0090*/  IMAD R6, R6, UR4, R5 ;  /* 0x0000000406067c24 */ /* 0x002fc8000f8e0205 */
[----:B------:R-:W-:-:S05]  /*00a0*/  IMAD R5, R0, R3, RZ ;  /* 0x0000000300057224 */ /* 0x000fca00078e02ff */
[----:B------:R-:W-:-:S13]  /*00b0*/  ISETP.GE.AND P0, PT, R6, R5, PT ;  /* 0x000000050600720c */ /* 0x000fda0003f06270 */
[----:B------:R-:W-:Y:S05]  /*00c0*/  @P0 EXIT ;  /* 0x000000000000094d */ /* 0x000fea0003800000 */
[-C--:B------:R-:W-:Y:S01]  /*00d0*/  IABS R9, R3.reuse ;  /* 0x0000000300097213 */ /* 0x080fe20000000000 */
[----:B------:R-:W0:Y:S01]  /*00e0*/  LDCU.64 UR6, c[0x0][0x380] ;  /* 0x00007000ff0677ac */ /* 0x000e220008000a00 */
[----:B------:R-:W-:Y:S02]  /*00f0*/  IABS R10, R6 ;  /* 0x00000006000a7213 */ /* 0x000fe40000000000 */
[----:B------:R-:W1:Y:S01]  /*0100*/  I2F.RP R7, R9 ;  /* 0x0000000900077306 */ /* 0x000e620000209400 */
[----:B------:R-:W-:Y:S01]  /*0110*/  IABS R12, R3 ;  /* 0x00000003000c7213 */ /* 0x000fe20000000000 */
[----:B------:R-:W2:Y:S06]  /*0120*/  LDCU.64 UR4, c[0x0][0x358] ;  /* 0x00006b00ff0477ac */ /* 0x000eac0008000a00 */
[----:B-1----:R-:W1:Y:S02]  /*0130*/  MUFU.RCP R7, R7 ;  /* 0x0000000700077308 */ /* 0x002e640000001000 */
[----:B-1----:R-:W-:-:S02]  /*0140*/  VIADD R4, R7, 0xffffffe ;  /* 0x0ffffffe07047836 */ /* 0x002fc40000000000 */
[----:B------:R-:W-:-:S04]  /*0150*/  IMAD.MOV R7, RZ, RZ, -R12 ;  /* 0x000000ffff077224 */ /* 0x000fc800078e0a0c */
[----:B------:R1:W3:Y:S02]  /*0160*/  F2I.FTZ.U32.TRUNC.NTZ R5, R4 ;  /* 0x0000000400057305 */ /* 0x0002e4000021f000 */
[----:B-1----:R-:W-:Y:S02]  /*0170*/  IMAD.MOV.U32 R4, RZ, RZ, RZ ;  /* 0x000000ffff047224 */ /* 0x002fe400078e00ff */
[----:B---3--:R-:W-:-:S04]  /*0180*/  IMAD.MOV R8, RZ, RZ, -R5 ;  /* 0x000000ffff087224 */ /* 0x008fc800078e0a05 */
[----:B------:R-:W-:Y:S02]  /*0190*/  IMAD R11, R8, R9, RZ ;  /* 0x00000009080b7224 */ /* 0x000fe400078e02ff */
[----:B------:R-:W-:Y:S02]  /*01a0*/  IMAD.MOV.U32 R8, RZ, RZ, R10 ;  /* 0x000000ffff087224 */ /* 0x000fe400078e000a */
[----:B------:R-:W-:-:S06]  /*01b0*/  IMAD.HI.U32 R5, R5, R11, R4 ;  /* 0x0000000b05057227 */ /* 0x000fcc00078e0004 */
[----:B------:R-:W-:-:S04]  /*01c0*/  IMAD.HI.U32 R5, R5, R8, RZ ;  /* 0x0000000805057227 */ /* 0x000fc800078e00ff */
[----:B------:R-:W-:-:S05]  /*01d0*/  IMAD R4, R5, R7, R8 ;  /* 0x0000000705047224 */ /* 0x000fca00078e0208 */
[----:B------:R-:W-:-:S13]  /*01e0*/  ISETP.GT.U32.AND P2, PT, R9, R4, PT ;  /* 0x000000040900720c */ /* 0x000fda0003f44070 */
[-C--:B------:R-:W-:Y:S01]  /*01f0*/  @!P2 IADD3 R4, PT, PT, R4, -R9.reuse, RZ ;  /* 0x800000090404a210 */ /* 0x080fe20007ffe0ff */
[----:B------:R-:W-:Y:S01]  /*0200*/  @!P2 VIADD R5, R5, 0x1 ;  /* 0x000000010505a836 */ /* 0x000fe20000000000 */
[----:B------:R-:W-:Y:S02]  /*0210*/  ISETP.NE.AND P2, PT, R3, RZ, PT ;  /* 0x000000ff0300720c */ /* 0x000fe40003f45270 */
[----:B------:R-:W-:Y:S02]  /*0220*/  ISETP.GE.U32.AND P0, PT, R4, R9, PT ;  /* 0x000000090400720c */ /* 0x000fe40003f06070 */
[----:B------:R-:W-:-:S04]  /*0230*/  LOP3.LUT R4, R6, R3, RZ, 0x3c, !PT ;  /* 0x0000000306047212 */ /* 0x000fc800078e3cff */
[----:B------:R-:W-:-:S07]  /*0240*/  ISETP.GE.AND P1, PT, R4, RZ, PT ;  /* 0x000000ff0400720c */ /* 0x000fce0003f26270 */
[----:B------:R-:W-:-:S06]  /*0250*/  @P0 VIADD R5, R5, 0x1 ;  /* 0x0000000105050836 */ /* 0x000fcc0000000000 */
[----:B------:R-:W-:Y:S01]  /*0260*/  @!P1 IMAD.MOV R5, RZ, RZ, -R5 ;  /* 0x000000ffff059224 */ /* 0x000fe200078e0a05 */
[----:B------:R-:W-:-:S04]  /*0270*/  @!P2 LOP3.LUT R5, RZ, R3, RZ, 0x33, !PT ;  /* 0x00000003ff05a212 */ /* 0x000fc800078e33ff */
[-C--:B------:R-:W-:Y:S01]  /*0280*/  IADD3 R0, PT, PT, R0, R5.reuse, RZ ;  /* 0x0000000500007210 */ /* 0x080fe20007ffe0ff */
[----:B------:R-:W-:-:S05]  /*0290*/  IMAD R7, R3, R5, R3 ;  /* 0x0000000503077224 */ /* 0x000fca00078e0203 */
[----:B------:R-:W-:-:S05]  /*02a0*/  IADD3 R6, PT, PT, -R7, R2, R6 ;  /* 0x0000000207067210 */ /* 0x000fca0007ffe106 */
[----:B------:R-:W-:Y:S02]  /*02b0*/  IMAD.IADD R3, R6, 0x1, -R3 ;  /* 0x0000000106037824 */ /* 0x000fe400078e0a03 */
[-C--:B------:R-:W-:Y:S02]  /*02c0*/  IMAD R5, R5, R2.reuse, R6 ;  /* 0x0000000205057224 */ /* 0x080fe400078e0206 */
[----:B------:R-:W-:-:S03]  /*02d0*/  IMAD R0, R0, R2, R3 ;  /* 0x0000000200007224 */ /* 0x000fc600078e0203 */
[C---:B0-----:R-:W-:Y:S02]  /*02e0*/  IADD3 R2, P0, PT, R5.reuse, UR6, RZ ;  /* 0x0000000605027c10 */ /* 0x041fe4000ff1e0ff */
[C---:B------:R-:W-:Y:S02]  /*02f0*/  IADD3 R4, P1, PT, R0.reuse, UR6, RZ ;  /* 0x0000000600047c10 */ /* 0x040fe4000ff3e0ff */
[----:B------:R-:W-:Y:S02]  /*0300*/  LEA.HI.X.SX32 R3, R5, UR7, 0x1, P0 ;  /* 0x0000000705037c11 */ /* 0x000fe400080f0eff */
[----:B------:R-:W-:-:S03]  /*0310*/  LEA.HI.X.SX32 R5, R0, UR7, 0x1, P1 ;  /* 0x0000000700057c11 */ /* 0x000fc600088f0eff */
[----:B--2---:R-:W2:Y:S04]  /*0320*/  LDG.E.U8 R7, desc[UR4][R2.64] ;  /* 0x0000000402077981 */ /* 0x004ea8000c1e1100 */
[----:B------:R-:W3:Y:S04]  /*0330*/  LDG.E.U8 R9, desc[UR4][R4.64] ;  /* 0x0000000404097981 */ /* 0x000ee8000c1e1100 */
[----:B---3--:R-:W-:Y:S04]  /*0340*/  STG.E.U8 desc[UR4][R2.64], R9 ;  /* 0x0000000902007986 */ /* 0x008fe8000c101104 */
[----:B--2---:R-:W-:Y:S01]  /*0350*/  STG.E.U8 desc[UR4][R4.64], R7 ;  /* 0x0000000704007986 */ /* 0x004fe2000c101104 */
[----:B------:R-:W-:Y:S05]  /*0360*/  EXIT ;  /* 0x000000000000794d */ /* 0x000fea0003800000 */
.L_x_38:
        /* <DEDUP_REMOVED lines=9> */
.L_x_65:


//--------------------- .text._Z18Swap2with4QuadrantPhii --------------------------
	.section	.text._Z18Swap2with4QuadrantPhii,"ax",@progbits
	.align	128
        .global         _Z18Swap2with4QuadrantPhii
        .type           _Z18Swap2with4QuadrantPhii,@function
        .size           _Z18Swap2with4QuadrantPhii,(.L_x_66 - _Z18Swap2with4QuadrantPhii)
        .other          _Z18Swap2with4QuadrantPhii,@"STO_CUDA_ENTRY STV_DEFAULT"
_Z18Swap2with4QuadrantPhii:
.text._Z18Swap2with4QuadrantPhii:
        /* <DEDUP_REMOVED lines=40> */
[----:B------:R-:W-:Y:S01]  /*0280*/  IADD3 R4, PT, PT, -R5, RZ, RZ ;  /* 0x000000ff05047210 */ /* 0x000fe20007ffe1ff */
[----:B------:R-:W-:-:S04]  /*0290*/  IMAD.IADD R0, R0, 0x1, R5 ;  /* 0x0000000100007824 */ /* 0x000fc800078e0205 */
[----:B------:R-:W-:-:S04]  /*02a0*/  IMAD R6, R3, R4, R6 ;  /* 0x0000000403067224 */ /* 0x000fc800078e0206 */
[-C--:B------:R-:W-:Y:S01]  /*02b0*/  IMAD R5, R5, R2.reuse, R6 ;  /* 0x0000000205057224 */ /* 0x080fe200078e0206 */
[----:B------:R-:W-:-:S05]  /*02c0*/  IADD3 R3, PT, PT, R6, R2, -R3 ;  /* 0x0000000206037210 */ /* 0x000fca0007ffe803 */
[----:B------:R-:W-:Y:S01]  /*02d0*/  IMAD R0, R0, R2, R3 ;  /* 0x0000000200007224 */ /* 0x000fe200078e0203 */
[----:B0-----:R-:W-:-:S04]  /*02e0*/  IADD3 R2, P0, PT, R5, UR6, RZ ;  /* 0x0000000605027c10 */ /* 0x001fc8000ff1e0ff */
        /* <DEDUP_REMOVED lines=8> */
.L_x_39:
        /* <DEDUP_REMOVED lines=9> */
.L_x_66:


//--------------------- .text._Z20processPixelVerticalPhPdS0_ii --------------------------
	.section	.text._Z20processPixelVerticalPhPdS0_ii,"ax",@progbits
	.align	128
        .global         _Z20processPixelVerticalPhPdS0_ii
        .type           _Z20processPixelVerticalPhPdS0_ii,@function
        .size           _Z20processPixelVerticalPhPdS0_ii,(.L_x_63 - _Z20processPixelVerticalPhPdS0_ii)
        .other          _Z20processPixelVerticalPhPdS0_ii,@"STO_CUDA_ENTRY STV_DEFAULT"
_Z20processPixelVerticalPhPdS0_ii:
.text._Z20processPixelVerticalPhPdS0_ii:
[----:B------:R-:W0:Y:S01]  /*0000*/  LDC R1, c[0x0][0x37c] ;  /* 0x0000df00ff017b82 */ /* 0x000e220000000800 */
[----:B------:R-:W1:Y:S07]  /*0010*/  S2R R0, SR_TID.X ;  /* 0x0000000000007919 */ /* 0x000e6e0000002100 */
[----:B------:R-:W1:Y:S01]  /*0020*/  S2UR UR4, SR_CTAID.X ;  /* 0x00000000000479c3 */ /* 0x000e620000002500 */
[----:B0-----:R-:W-:-:S07]  /*0030*/  VIADD R1, R1, 0xffffffe0 ;  /* 0xffffffe001017836 */ /* 0x001fce0000000000 */
[----:B------:R-:W1:Y:S08]  /*0040*/  LDC R3, c[0x0][0x360] ;  /* 0x0000d800ff037b82 */ /* 0x000e700000000800 */
[----:B------:R-:W0:Y:S01]  /*0050*/  LDC.64 R6, c[0x0][0x398] ;  /* 0x0000e600ff067b82 */ /* 0x000e220000000a00 */
[----:B-1----:R-:W-:Y:S02]  /*0060*/  IMAD R3, R3, UR4, R0 ;  /* 0x0000000403037c24 */ /* 0x002fe4000f8e0200 */
[----:B0-----:R-:W-:-:S05]  /*0070*/  IMAD R0, R7, R6, RZ ;  /* 0x0000000607007224 */ /* 0x001fca00078e02ff */
[----:B------:R-:W-:-:S13]  /*0080*/  ISETP.GE.AND P0, PT, R3, R0, PT ;  /* 0x000000000300720c */ /* 0x000fda0003f06270 */
[----:B------:R-:W-:Y:S05]  /*0090*/  @P0 EXIT ;  /* 0x000000000000094d */ /* 0x000fea0003800000 */
[----:B------:R-:W-:Y:S01]  /*00a0*/  IABS R9, R6 ;  /* 0x0000000600097213 */ /* 0x000fe20000000000 */
[----:B------:R-:W0:Y:S01]  /*00b0*/  LDCU.64 UR8, c[0x0][0x358] ;  /* 0x00006b00ff0877ac */ /* 0x000e220008000a00 */
[----:B------:R-:W-:Y:S02]  /*00c0*/  IABS R8, R3 ;  /* 0x0000000300087213 */ /* 0x000fe40000000000 */
[----:B------:R-:W-:Y:S01]  /*00d0*/  CS2R R16, SRZ ;  /* 0x0000000000107805 */ /* 0x000fe2000001ff00 */
[----:B------:R-:W1:Y:S01]  /*00e0*/  I2F.RP R0, R9 ;  /* 0x0000000900007306 */ /* 0x000e620000209400 */
[----:B------:R-:W-:-:S07]  /*00f0*/  CS2R R14, SRZ ;  /* 0x00000000000e7805 */ /* 0x000fce000001ff00 */
[----:B-1----:R-:W1:Y:S02]  /*0100*/  MUFU.RCP R0, R0 ;  /* 0x0000000000007308 */ /* 0x002e640000001000 */
[----:B-1----:R-:W-:-:S06]  /*0110*/  VIADD R4, R0, 0xffffffe ;  /* 0x0ffffffe00047836 */ /* 0x002fcc0000000000 */
[----:B------:R1:W2:Y:S02]  /*0120*/  F2I.FTZ.U32.TRUNC.NTZ R5, R4 ;  /* 0x0000000400057305 */ /* 0x0002a4000021f000 */
[----:B-1----:R-:W-:Y:S02]  /*0130*/  IMAD.MOV.U32 R4, RZ, RZ, RZ ;  /* 0x000000ffff047224 */ /* 0x002fe400078e00ff */
[----:B--2---:R-:W-:-:S04]  /*0140*/  IMAD.MOV R2, RZ, RZ, -R5 ;  /* 0x000000ffff027224 */ /* 0x004fc800078e0a05 */
[----:B------:R-:W-:-:S04]  /*0150*/  IMAD R11, R2, R9, RZ ;  /* 0x00000009020b7224 */ /* 0x000fc800078e02ff */
[----:B------:R-:W-:-:S06]  /*0160*/  IMAD.HI.U32 R5, R5, R11, R4 ;  /* 0x0000000b05057227 */ /* 0x000fcc00078e0004 */
[----:B------:R-:W-:-:S04]  /*0170*/  IMAD.HI.U32 R2, R5, R8, RZ ;  /* 0x0000000805027227 */ /* 0x000fc800078e00ff */
[----:B------:R-:W-:-:S04]  /*0180*/  IMAD.MOV R0, RZ, RZ, -R2 ;  /* 0x000000ffff007224 */ /* 0x000fc800078e0a02 */
[----:B------:R-:W-:-:S05]  /*0190*/  IMAD R0, R9, R0, R8 ;  /* 0x0000000009007224 */ /* 0x000fca00078e0208 */
[----:B------:R-:W-:-:S13]  /*01a0*/  ISETP.GT.U32.AND P2, PT, R9, R0, PT ;  /* 0x000000000900720c */ /* 0x000fda0003f44070 */
[----:B------:R-:W-:Y:S02]  /*01b0*/  @!P2 IMAD.IADD R0, R0, 0x1, -R9 ;  /* 0x000000010000a824 */ /* 0x000fe400078e0a09 */
[----:B------:R-:W-:Y:S01]  /*01c0*/  @!P2 VIADD R2, R2, 0x1 ;  /* 0x000000010202a836 */ /* 0x000fe20000000000 */
[----:B------:R-:W-:Y:S02]  /*01d0*/  ISETP.NE.AND P2, PT, R6, RZ, PT ;  /* 0x000000ff0600720c */ /* 0x000fe40003f45270 */
[----:B------:R-:W-:Y:S02]  /*01e0*/  ISETP.GE.U32.AND P1, PT, R0, R9, PT ;  /* 0x000000090000720c */ /* 0x000fe40003f26070 */
[----:B------:R-:W-:-:S04]  /*01f0*/  LOP3.LUT R0, R3, R6, RZ, 0x3c, !PT ;  /* 0x0000000603007212 */ /* 0x000fc800078e3cff */
[----:B------:R-:W-:-:S07]  /*0200*/  ISETP.GE.AND P0, PT, R0, RZ, PT ;  /* 0x000000ff0000720c */ /* 0x000fce0003f06270 */
[----:B------:R-:W-:Y:S01]  /*0210*/  @P1 VIADD R2, R2, 0x1 ;  /* 0x0000000102021836 */ /* 0x000fe20000000000 */
[----:B------:R-:W-:-:S05]  /*0220*/  ISETP.GE.AND P1, PT, R7, 0x1, PT ;  /* 0x000000010700780c */ /* 0x000fca0003f26270 */
[----:B------:R-:W-:Y:S01]  /*0230*/  @!P0 IMAD.MOV R2, RZ, RZ, -R2 ;  /* 0x000000ffff028224 */ /* 0x000fe200078e0a02 */
[----:B------:R-:W-:-:S07]  /*0240*/  @!P2 LOP3.LUT R2, RZ, R6, RZ, 0x33, !PT ;  /* 0x00000006ff02a212 */ /* 0x000fce00078e33ff */
[----:B0-----:R-:W-:Y:S05]  /*0250*/  @!P1 BRA `(.L_x_40) ;  /* 0x0000000c002c9947 */ /* 0x001fea0003800000 */
[----:B------:R-:W0:Y:S01]  /*0260*/  I2F.F64 R10, R2 ;  /* 0x00000002000a7312 */ /* 0x000e220000201c00 */
[----:B------:R-:W-:Y:S01]  /*0270*/  UMOV UR4, 0x2e48e8a7 ;  /* 0x2e48e8a700047882 */ /* 0x000fe20000000000 */
[----:B------:R-:W-:Y:S01]  /*0280*/  UMOV UR5, 0x401921ff ;  /* 0x401921ff00057882 */ /* 0x000fe20000000000 */
[----:B------:R-:W-:Y:S02]  /*0290*/  CS2R R14, SRZ ;  /* 0x00000000000e7805 */ /* 0x000fe4000001ff00 */
[----:B------:R-:W-:-:S03]  /*02a0*/  CS2R R16, SRZ ;  /* 0x0000000000107805 */ /* 0x000fc6000001ff00 */
[----:B------:R1:W2:Y:S01]  /*02b0*/  I2F.F64.U32 R12, R7 ;  /* 0x00000007000c7312 */ /* 0x0002a20000201800 */
[----:B0-----:R-:W-:Y:S01]  /*02c0*/  DMUL R10, R10, -UR4 ;  /* 0x800000040a0a7c28 */ /* 0x001fe20008000000 */
[----:B-1----:R-:W-:-:S10]  /*02d0*/  UMOV UR4, URZ ;  /* 0x000000ff00047c82 */ /* 0x002fd40008000000 */
.L_x_49:
[----:B--2---:R-:W0:Y:S01]  /*02e0*/  MUFU.RCP64H R5, R13 ;  /* 0x0000000d00057308 */ /* 0x004e220000001800 */
[----:B------:R-:W-:Y:S01]  /*02f0*/  IMAD.MOV.U32 R4, RZ, RZ, 0x1 ;  /* 0x00000001ff047424 */ /* 0x000fe200078e00ff */
[----:B------:R-:W-:Y:S05]  /*0300*/  BSSY.RECONVERGENT B0, `(.L_x_41) ;  /* 0x0000015000007945 */ /* 0x000fea0003800200 */
[----:B0-----:R-:W-:-:S08]  /*0310*/  DFMA R6, -R12, R4, 1 ;  /* 0x3ff000000c06742b */ /* 0x001fd00000000104 */
[----:B------:R-:W-:Y:S02]  /*0320*/  DFMA R8, R6, R6, R6 ;  /* 0x000000060608722b */ /* 0x000fe40000000006 */
[----:B------:R-:W0:Y:S06]  /*0330*/  I2F.F64.U32 R6, UR4 ;  /* 0x0000000400067d12 */ /* 0x000e2c0008201800 */
[----:B------:R-:W-:-:S08]  /*0340*/  DFMA R8, R4, R8, R4 ;  /* 0x000000080408722b */ /* 0x000fd00000000004 */
[----:B------:R-:W-:Y:S02]  /*0350*/  DFMA R4, -R12, R8, 1 ;  /* 0x3ff000000c04742b */ /* 0x000fe40000000108 */
[----:B0-----:R-:W-:-:S06]  /*0360*/  DMUL R6, R10, R6 ;  /* 0x000000060a067228 */ /* 0x001fcc0000000000 */
        /* <DEDUP_REMOVED lines=11> */
[----:B------:R-:W-:Y:S05]  /*0420*/  CALL.REL.NOINC `($__internal_2_$__cuda_sm20_div_rn_f64_full) ;  /* 0x0000000c00907944 */ /* 0x000fea0003c00000 */
[----:B------:R-:W-:Y:S02]  /*0430*/  IMAD.MOV.U32 R4, RZ, RZ, R6 ;  /* 0x000000ffff047224 */ /* 0x000fe400078e0006 */
[----:B------:R-:W-:-:S07]  /*0440*/  IMAD.MOV.U32 R5, RZ, RZ, R7 ;  /* 0x000000ffff057224 */ /* 0x000fce00078e0007 */
.L_x_42:
[----:B------:R-:W-:Y:S05]  /*0450*/  BSYNC.RECONVERGENT B0 ;  /* 0x0000000000007941 */ /* 0x000fea0003800200 */
.L_x_41:
[----:B------:R-:W0:Y:S01]  /*0460*/  LDCU UR5, c[0x0][0x398] ;  /* 0x00007300ff0577ac */ /* 0x000e220008000800 */
[----:B------:R-:W-:Y:S01]  /*0470*/  IADD3 R0, PT, PT, -R2, UR4, RZ ;  /* 0x0000000402007c10 */ /* 0x000fe2000fffe1ff */
[----:B------:R-:W1:Y:S04]  /*0480*/  LDCU.64 UR6, c[0x0][0x380] ;  /* 0x00007000ff0677ac */ /* 0x000e680008000a00 */
[----:B0-----:R-:W-:-:S05]  /*0490*/  IMAD R0, R0, UR5, R3 ;  /* 0x0000000500007c24 */ /* 0x001fca000f8e0203 */
[----:B-1----:R-:W-:-:S04]  /*04a0*/  IADD3 R20, P0, PT, R0, UR6, RZ ;  /* 0x0000000600147c10 */ /* 0x002fc8000ff1e0ff */
[----:B------:R-:W-:-:S05]  /*04b0*/  LEA.HI.X.SX32 R21, R0, UR7, 0x1, P0 ;  /* 0x0000000700157c11 */ /* 0x000fca00080f0eff */
[----:B------:R-:W2:Y:S01]  /*04c0*/  LDG.E.U8 R18, desc[UR8][R20.64] ;  /* 0x0000000814127981 */ /* 0x000ea2000c1e1100 */
[----:B------:R-:W0:Y:S01]  /*04d0*/  F2F.F32.F64 R7, R4 ;  /* 0x0000000400077310 */ /* 0x000e220000301000 */
[----:B------:R-:W-:Y:S01]  /*04e0*/  BSSY.RECONVERGENT B0, `(.L_x_43) ;  /* 0x0000043000007945 */ /* 0x000fe20003800200 */
[C---:B0-----:R-:W-:Y:S01]  /*04f0*/  FMUL R0, R7.reuse, 0.63661974668502807617 ;  /* 0x3f22f98307007820 */ /* 0x041fe20000400000 */
[----:B------:R-:W-:-:S05]  /*0500*/  FSETP.GE.AND P0, PT, |R7|, 105615, PT ;  /* 0x47ce47800700780b */ /* 0x000fca0003f06200 */
[----:B------:R-:W0:Y:S02]  /*0510*/  F2I.NTZ R0, R0 ;  /* 0x0000000000007305 */ /* 0x000e240000203100 */
[----:B0-----:R-:W-:-:S05]  /*0520*/  I2FP.F32.S32 R22, R0 ;  /* 0x0000000000167245 */ /* 0x001fca0000201400 */
[----:B------:R-:W-:-:S04]  /*0530*/  FFMA R9, R22, -1.5707962512969970703, R7 ;  /* 0xbfc90fda16097823 */ /* 0x000fc80000000007 */
[----:B------:R-:W-:-:S04]  /*0540*/  FFMA R9, R22, -7.5497894158615963534e-08, R9 ;  /* 0xb3a2216816097823 */ /* 0x000fc80000000009 */
[----:B------:R-:W-:Y:S01]  /*0550*/  FFMA R22, R22, -5.3903029534742383927e-15, R9 ;  /* 0xa7c234c516167823 */ /* 0x000fe20000000009 */
[----:B------:R-:W-:-:S03]  /*0560*/  IMAD.MOV.U32 R9, RZ, RZ, R0 ;  /* 0x000000ffff097224 */ /* 0x000fc600078e0000 */
[----:B------:R-:W-:Y:S01]  /*0570*/  IMAD.MOV.U32 R6, RZ, RZ, R22 ;  /* 0x000000ffff067224 */ /* 0x000fe200078e0016 */
[----:B--2---:R-:W0:Y:S01]  /*0580*/  I2F.F64.U16 R18, R18 ;  /* 0x0000001200127312 */ /* 0x004e220000101800 */
[----:B------:R-:W-:Y:S05]  /*0590*/  @!P0 BRA `(.L_x_44) ;  /* 0x0000000000dc8947 */ /* 0x000fea0003800000 */
[----:B------:R-:W-:-:S13]  /*05a0*/  FSETP.NEU.AND P0, PT, |R7|, +INF , PT ;  /* 0x7f8000000700780b */ /* 0x000fda0003f0d200 */
[----:B------:R-:W-:Y:S01]  /*05b0*/  @!P0 FMUL R6, RZ, R7 ;  /* 0x00000007ff068220 */ /* 0x000fe20000400000 */
[----:B------:R-:W-:Y:S01]  /*05c0*/  @!P0 IMAD.MOV.U32 R0, RZ, RZ, RZ ;  /* 0x000000ffff008224 */ /* 0x000fe200078e00ff */
[----:B------:R-:W-:Y:S06]  /*05d0*/  @!P0 BRA `(.L_x_44) ;  /* 0x0000000000cc8947 */ /* 0x000fec0003800000 */
[----:B------:R-:W-:Y:S01]  /*05e0*/  IMAD.SHL.U32 R4, R7, 0x100, RZ ;  /* 0x0000010007047824 */ /* 0x000fe200078e00ff */
[----:B------:R-:W1:Y:S01]  /*05f0*/  LDCU.64 UR10, c[0x4][URZ] ;  /* 0x01000000ff0a77ac */ /* 0x000e620008000a00 */
[----:B------:R-:W-:Y:S02]  /*0600*/  IMAD.MOV.U32 R8, RZ, RZ, RZ ;  /* 0x000000ffff087224 */ /* 0x000fe400078e00ff */
[----:B------:R-:W-:Y:S01]  /*0610*/  IMAD.MOV.U32 R0, RZ, RZ, R1 ;  /* 0x000000ffff007224 */ /* 0x000fe200078e0001 */
[----:B------:R-:W-:Y:S01]  /*0620*/  LOP3.LUT R25, R4, 0x80000000, RZ, 0xfc, !PT ;  /* 0x8000000004197812 */ /* 0x000fe200078efcff */
[----:B------:R-:W-:Y:S01]  /*0630*/  UMOV UR6, URZ ;  /* 0x000000ff00067c82 */ /* 0x000fe20008000000 */
[----:B------:R-:W-:-:S05]  /*0640*/  UMOV UR5, URZ ;  /* 0x000000ff00057c82 */ /* 0x000fca0008000000 */
.L_x_45:
[----:B-1----:R-:W-:Y:S02]  /*0650*/  IMAD.U32 R20, RZ, RZ, UR10 ;  /* 0x0000000aff147e24 */ /* 0x002fe4000f8e00ff */
        /* <DEDUP_REMOVED lines=10> */
[----:B-1----:R-:W-:Y:S01]  /*0700*/  VIADD R0, R0, 0x4 ;  /* 0x0000000400007836 */ /* 0x002fe20000000000 */
        /* <DEDUP_REMOVED lines=24> */
[----:B------:R-:W2:Y:S01]  /*0890*/  I2F.F64.S64 R20, R20 ;  /* 0x0000001400147312 */ /* 0x000ea20000301c00 */
[----:B------:R-:W-:Y:S02]  /*08a0*/  LEA.HI R0, R4, R5, RZ, 0x1 ;  /* 0x0000000504007211 */ /* 0x000fe400078f08ff */
[----:B------:R-:W-:-:S03]  /*08b0*/  ISETP.GE.AND P1, PT, R6, RZ, PT ;  /* 0x000000ff0600720c */ /* 0x000fc60003f26270 */
[----:B------:R-:W-:-:S04]  /*08c0*/  IMAD.MOV R4, RZ, RZ, -R0 ;  /* 0x000000ffff047224 */ /* 0x000fc800078e0a00 */
[----:B------:R-:W-:Y:S01]  /*08d0*/  @!P0 IMAD.MOV.U32 R0, RZ, RZ, R4 ;  /* 0x000000ffff008224 */ /* 0x000fe200078e0004 */
[----:B--2---:R-:W-:-:S10]  /*08e0*/  DMUL R24, R20, UR6 ;  /* 0x0000000614187c28 */ /* 0x004fd40008000000 */
[----:B------:R-:W2:Y:S02]  /*08f0*/  F2F.F32.F64 R24, R24 ;  /* 0x0000001800187310 */ /* 0x000ea40000301000 */
[----:B-12---:R-:W-:-:S07]  /*0900*/  FSEL R6, -R24, R24, !P1 ;  /* 0x0000001818067208 */ /* 0x006fce0004800100 */
.L_x_44:
[----:B------:R-:W-:Y:S05]  /*0910*/  BSYNC.RECONVERGENT B0 ;  /* 0x0000000000007941 */ /* 0x000fea0003800200 */
.L_x_43:
        /* <DEDUP_REMOVED lines=12> */
[----:B------:R-:W-:Y:S01]  /*09e0*/  FSEL R0, R6, 1, !P0 ;  /* 0x3f80000006007808 */ /* 0x000fe20004000000 */
[----:B------:R-:W-:Y:S01]  /*09f0*/  FFMA R25, R4, R5, R25 ;  /* 0x0000000504197223 */ /* 0x000fe20000000019 */
[----:B------:R-:W-:Y:S02]  /*0a00*/  FSEL R6, -R20, -0.4999999701976776123, !P0 ;  /* 0xbeffffff14067808 */ /* 0x000fe40004000100 */
[----:B------:R-:W-:Y:S01]  /*0a10*/  FSETP.GE.AND P0, PT, |R7|, 105615, PT ;  /* 0x47ce47800700780b */ /* 0x000fe20003f06200 */
[C---:B------:R-:W-:Y:S02]  /*0a20*/  FFMA R5, R4.reuse, R0, RZ ;  /* 0x0000000004057223 */ /* 0x040fe400000000ff */
[----:B------:R-:W-:-:S04]  /*0a30*/  FFMA R6, R4, R25, R6 ;  /* 0x0000001904067223 */ /* 0x000fc80000000006 */
[----:B------:R-:W-:-:S04]  /*0a40*/  FFMA R5, R5, R6, R0 ;  /* 0x0000000605057223 */ /* 0x000fc80000000000 */
[----:B------:R-:W-:-:S06]  /*0a50*/  @P1 FADD R5, RZ, -R5 ;  /* 0x80000005ff051221 */ /* 0x000fcc0000000000 */
[----:B------:R-:W0:Y:S02]  /*0a60*/  F2F.F64.F32 R4, R5 ;  /* 0x0000000500047310 */ /* 0x000e240000201800 */
[----:B0-----:R-:W-:Y:S01]  /*0a70*/  DFMA R16, R18, R4, R16 ;  /* 0x000000041210722b */ /* 0x001fe20000000010 */
[----:B------:R-:W-:Y:S10]  /*0a80*/  @!P0 BRA `(.L_x_47) ;  /* 0x0000000000cc8947 */ /* 0x000ff40003800000 */
[----:B------:R-:W-:-:S13]  /*0a90*/  FSETP.NEU.AND P0, PT, |R7|, +INF , PT ;  /* 0x7f8000000700780b */ /* 0x000fda0003f0d200 */
[----:B------:R-:W-:Y:S01]  /*0aa0*/  @!P0 FMUL R22, RZ, R7 ;  /* 0x00000007ff168220 */ /* 0x000fe20000400000 */
[----:B------:R-:W-:Y:S01]  /*0ab0*/  @!P0 IMAD.MOV.U32 R9, RZ, RZ, RZ ;  /* 0x000000ffff098224 */ /* 0x000fe200078e00ff */
[----:B------:R-:W-:Y:S06]  /*0ac0*/  @!P0 BRA `(.L_x_47) ;  /* 0x0000000000bc8947 */ /* 0x000fec0003800000 */
[----:B------:R-:W0:Y:S01]  /*0ad0*/  LDC.64 R4, c[0x4][RZ] ;  /* 0x01000000ff047b82 */ /* 0x000e220000000a00 */
[----:B------:R-:W-:Y:S01]  /*0ae0*/  IMAD.SHL.U32 R6, R7, 0x100, RZ ;  /* 0x0000010007067824 */ /* 0x000fe200078e00ff */
[----:B------:R-:W-:Y:S01]  /*0af0*/  UMOV UR5, URZ ;  /* 0x000000ff00057c82 */ /* 0x000fe20008000000 */
[----:B------:R-:W-:Y:S02]  /*0b00*/  IMAD.MOV.U32 R8, RZ, RZ, RZ ;  /* 0x000000ffff087224 */ /* 0x000fe400078e00ff */
[----:B------:R-:W-:Y:S01]  /*0b10*/  IMAD.MOV.U32 R0, RZ, RZ, RZ ;  /* 0x000000ffff007224 */ /* 0x000fe200078e00ff */
[----:B------:R-:W-:-:S07]  /*0b20*/  LOP3.LUT R29, R6, 0x80000000, RZ, 0xfc, !PT ;  /* 0x80000000061d7812 */ /* 0x000fce00078efcff */
.L_x_48:
[----:B0-----:R-:W-:-:S05]  /*0b30*/  IMAD.WIDE.U32 R26, R0, 0x4, R4 ;  /* 0x00000004001a7825 */ /* 0x001fca00078e0004 */
[----:B------:R-:W2:Y:S01]  /*0b40*/  LDG.E.CONSTANT R24, desc[UR8][R26.64] ;  /* 0x000000081a187981 */ /* 0x000ea2000c1e9900 */
[C---:B-1----:R-:W-:Y:S02]  /*0b50*/  IMAD R6, R0.reuse, 0x4, R1 ;  /* 0x0000000400067824 */ /* 0x042fe400078e0201 */
        /* <DEDUP_REMOVED lines=14> */
[----:B-1----:R-:W2:Y:S04]  /*0c40*/  LDL R6, [R22+0x18] ;  /* 0x0000180016067983 */ /* 0x002ea80000100800 */
        /* <DEDUP_REMOVED lines=16> */
[----:B------:R-:W1:Y:S01]  /*0d50*/  I2F.F64.S64 R4, R4 ;  /* 0x0000000400047312 */ /* 0x000e620000301c00 */
[----:B------:R-:W-:-:S05]  /*0d60*/  LEA.HI R9, R0, R9, RZ, 0x1 ;  /* 0x0000000900097211 */ /* 0x000fca00078f08ff */
[----:B------:R-:W-:-:S04]  /*0d70*/  IMAD.MOV R0, RZ, RZ, -R9 ;  /* 0x000000ffff007224 */ /* 0x000fc800078e0a09 */
[----:B------:R-:W-:Y:S01]  /*0d80*/  @!P1 IMAD.MOV.U32 R9, RZ, RZ, R0 ;  /* 0x000000ffff099224 */ /* 0x000fe200078e0000 */
[----:B-1----:R-:W-:-:S10]  /*0d90*/  DMUL R24, R4, UR6 ;  /* 0x0000000604187c28 */ /* 0x002fd40008000000 */
[----:B------:R-:W1:Y:S02]  /*0da0*/  F2F.F32.F64 R24, R24 ;  /* 0x0000001800187310 */ /* 0x000e640000301000 */
[----:B01----:R-:W-:-:S07]  /*0db0*/  FSEL R22, -R24, R24, !P0 ;  /* 0x0000001818167208 */ /* 0x003fce0004000100 */
.L_x_47:
[----:B------:R-:W-:Y:S05]  /*0dc0*/  BSYNC.RECONVERGENT B0 ;  /* 0x0000000000007941 */ /* 0x000fea0003800200 */
.L_x_46:
[----:B------:R-:W-:Y:S01]  /*0dd0*/  FMUL R4, R22, R22 ;  /* 0x0000001616047220 */ /* 0x000fe20000400000 */
[C---:B------:R-:W-:Y:S01]  /*0de0*/  LOP3.LUT R0, R9.reuse, 0x1, RZ, 0xc0, !PT ;  /* 0x0000000109007812 */ /* 0x040fe200078ec0ff */
[----:B------:R-:W0:Y:S01]  /*0df0*/  LDC R7, c[0x0][0x39c] ;  /* 0x0000e700ff077b82 */ /* 0x000e220000000800 */
[----:B------:R-:W-:Y:S01]  /*0e00*/  LOP3.LUT P1, RZ, R9, 0x2, RZ, 0xc0, !PT ;  /* 0x0000000209ff7812 */ /* 0x000fe2000782c0ff */
[----:B------:R-:W-:Y:S01]  /*0e10*/  FFMA R23, R4, R23, -0.0013887860113754868507 ;  /* 0xbab607ed04177423 */ /* 0x000fe20000000017 */
[----:B------:R-:W-:Y:S01]  /*0e20*/  ISETP.NE.U32.AND P0, PT, R0, 0x1, PT ;  /* 0x000000010000780c */ /* 0x000fe20003f05070 */
[----:B------:R-:W-:-:S03]  /*0e30*/  UIADD3 UR4, UPT, UPT, UR4, 0x1, URZ ;  /* 0x0000000104047890 */ /* 0x000fc6000fffe0ff */
[----:B------:R-:W-:Y:S02]  /*0e40*/  FSEL R21, R21, 0.041666727513074874878, P0 ;  /* 0x3d2aaabb15157808 */ /* 0x000fe40000000000 */
[----:B------:R-:W-:Y:S02]  /*0e50*/  FSEL R23, R23, -0.00019574658654164522886, !P0 ;  /* 0xb94d415317177808 */ /* 0x000fe40004000000 */
[----:B------:R-:W-:Y:S02]  /*0e60*/  FSEL R0, R22, 1, P0 ;  /* 0x3f80000016007808 */ /* 0x000fe40000000000 */
[----:B------:R-:W-:Y:S01]  /*0e70*/  FSEL R20, -R20, -0.4999999701976776123, P0 ;  /* 0xbeffffff14147808 */ /* 0x000fe20000000100 */
[C---:B------:R-:W-:Y:S02]  /*0e80*/  FFMA R21, R4.reuse, R23, R21 ;  /* 0x0000001704157223 */ /* 0x040fe40000000015 */
[C---:B------:R-:W-:Y:S02]  /*0e90*/  FFMA R5, R4.reuse, R0, RZ ;  /* 0x0000000004057223 */ /* 0x040fe400000000ff */
[----:B------:R-:W-:-:S04]  /*0ea0*/  FFMA R20, R4, R21, R20 ;  /* 0x0000001504147223 */ /* 0x000fc80000000014 */
[----:B------:R-:W-:Y:S01]  /*0eb0*/  FFMA R5, R5, R20, R0 ;  /* 0x0000001405057223 */ /* 0x000fe20000000000 */
[----:B0-----:R-:W-:-:S03]  /*0ec0*/  ISETP.NE.AND P0, PT, R7, UR4, PT ;  /* 0x0000000407007c0c */ /* 0x001fc6000bf05270 */
[----:B------:R-:W-:-:S06]  /*0ed0*/  @P1 FADD R5, RZ, -R5 ;  /* 0x80000005ff051221 */ /* 0x000fcc0000000000 */
[----:B------:R-:W0:Y:S02]  /*0ee0*/  F2F.F64.F32 R4, R5 ;  /* 0x0000000500047310 */ /* 0x000e240000201800 */
[----:B0-----:R-:W-:Y:S02]  /*0ef0*/  DFMA R14, R18, R4, R14 ;  /* 0x00000004120e722b */ /* 0x001fe4000000000e */
[----:B------:R-:W-:Y:S09]  /*0f00*/  @P0 BRA `(.L_x_49) ;  /* 0xfffffff000f40947 */ /* 0x000ff2000383ffff */
.L_x_40:
[----:B------:R-:W0:Y:S01]  /*0f10*/  I2F.F64 R10, R7 ;  /* 0x00000007000a7312 */ /* 0x000e220000201c00 */
[----:B------:R-:W-:Y:S01]  /*0f20*/  IMAD.MOV.U32 R4, RZ, RZ, 0x1 ;  /* 0x00000001ff047424 */ /* 0x000fe200078e00ff */
[----:B------:R-:W-:Y:S01]  /*0f30*/  FSETP.GEU.AND P1, PT, |R17|, 6.5827683646048100446e-37, PT ;  /* 0x036000001100780b */ /* 0x000fe20003f2e200 */
[----:B------:R-:W-:Y:S05]  /*0f40*/  BSSY.RECONVERGENT B0, `(.L_x_50) ;  /* 0x0000015000007945 */ /* 0x000fea0003800200 */
[----:B0-----:R-:W0:Y:S02]  /*0f50*/  MUFU.RCP64H R5, R11 ;  /* 0x0000000b00057308 */ /* 0x001e240000001800 */
        /* <DEDUP_REMOVED lines=16> */
[----:B------:R-:W-:Y:S05]  /*1060*/  CALL.REL.NOINC `($__internal_2_$__cuda_sm20_div_rn_f64_full) ;  /* 0x0000000000807944 */ /* 0x000fea0003c00000 */
[----:B------:R-:W-:Y:S02]  /*1070*/  IMAD.MOV.U32 R4, RZ, RZ, R6 ;  /* 0x000000ffff047224 */ /* 0x000fe400078e0006 */
[----:B------:R-:W-:-:S07]  /*1080*/  IMAD.MOV.U32 R5, RZ, RZ, R7 ;  /* 0x000000ffff057224 */ /* 0x000fce00078e0007 */
.L_x_51:
[----:B------:R-:W-:Y:S05]  /*1090*/  BSYNC.RECONVERGENT B0 ;  /* 0x0000000000007941 */ /* 0x000fea0003800200 */
.L_x_50:
[----:B------:R-:W0:Y:S01]  /*10a0*/  MUFU.RCP64H R7, R11 ;  /* 0x0000000b00077308 */ /* 0x000e220000001800 */
[----:B------:R-:W-:Y:S01]  /*10b0*/  IMAD.MOV.U32 R6, RZ, RZ, 0x1 ;  /* 0x00000001ff067424 */ /* 0x000fe200078e00ff */
[----:B------:R-:W-:Y:S01]  /*10c0*/  FSETP.GEU.AND P1, PT, |R15|, 6.5827683646048100446e-37, PT ;  /* 0x036000000f00780b */ /* 0x000fe20003f2e200 */
[----:B------:R-:W-:Y:S04]  /*10d0*/  BSSY.RECONVERGENT B0, `(.L_x_52) ;  /* 0x0000015000007945 */ /* 0x000fe80003800200 */
[----:B0-----:R-:W-:-:S08]  /*10e0*/  DFMA R8, -R10, R6, 1 ;  /* 0x3ff000000a08742b */ /* 0x001fd00000000106 */
[----:B------:R-:W-:-:S08]  /*10f0*/  DFMA R8, R8, R8, R8 ;  /* 0x000000080808722b */ /* 0x000fd00000000008 */
[----:B------:R-:W-:Y:S02]  /*1100*/  DFMA R6, R6, R8, R6 ;  /* 0x000000080606722b */ /* 0x000fe40000000006 */
[----:B------:R-:W0:Y:S06]  /*1110*/  LDC.64 R8, c[0x0][0x388] ;  /* 0x0000e200ff087b82 */ /* 0x000e2c0000000a00 */
[----:B------:R-:W-:-:S08]  /*1120*/  DFMA R12, -R10, R6, 1 ;  /* 0x3ff000000a0c742b */ /* 0x000fd00000000106 */
[----:B------:R-:W-:-:S08]  /*1130*/  DFMA R16, R6, R12, R6 ;  /* 0x0000000c0610722b */ /* 0x000fd00000000006 */
[----:B------:R-:W-:Y:S01]  /*1140*/  DMUL R6, R16, R14 ;  /* 0x0000000e10067228 */ /* 0x000fe20000000000 */
[----:B0-----:R-:W-:-:S05]  /*1150*/  IMAD.WIDE R8, R3, 0x8, R8 ;  /* 0x0000000803087825 */ /* 0x001fca00078e0208 */
[----:B------:R0:W-:Y:S02]  /*1160*/  STG.E.64 desc[UR8][R8.64], R4 ;  /* 0x0000000408007986 */ /* 0x0001e4000c101b08 */
[----:B------:R-:W-:-:S08]  /*1170*/  DFMA R12, -R10, R6, R14 ;  /* 0x000000060a0c722b */ /* 0x000fd0000000010e */
[----:B------:R-:W-:-:S10]  /*1180*/  DFMA R6, R16, R12, R6 ;  /* 0x0000000c1006722b */ /* 0x000fd40000000006 */
[----:B------:R-:W-:-:S05]  /*1190*/  FFMA R0, RZ, R11, R7 ;  /* 0x0000000bff007223 */ /* 0x000fca0000000007 */
[----:B------:R-:W-:-:S13]  /*11a0*/  FSETP.GT.AND P0, PT, |R0|, 1.469367938527859385e-39, PT ;  /* 0x001000000000780b */ /* 0x000fda0003f04200 */
[----:B0-----:R-:W-:Y:S05]  /*11b0*/  @P0 BRA P1, `(.L_x_53) ;  /* 0x0000000000180947 */ /* 0x001fea0000800000 */
[----:B------:R-:W-:Y:S01]  /*11c0*/  IMAD.MOV.U32 R6, RZ, RZ, R14 ;  /* 0x000000ffff067224 */ /* 0x000fe200078e000e */
[----:B------:R-:W-:Y:S01]  /*11d0*/  MOV R0, 0x1220 ;  /* 0x0000122000007802 */ /* 0x000fe20000000f00 */
[----:B------:R-:W-:Y:S02]  /*11e0*/  IMAD.MOV.U32 R7, RZ, RZ, R15 ;  /* 0x000000ffff077224 */ /* 0x000fe400078e000f */
[----:B------:R-:W-:Y:S02]  /*11f0*/  IMAD.MOV.U32 R4, RZ, RZ, R10 ;  /* 0x000000ffff047224 */ /* 0x000fe400078e000a */
[----:B------:R-:W-:-:S07]  /*1200*/  IMAD.MOV.U32 R5, RZ, RZ, R11 ;  /* 0x000000ffff057224 */ /* 0x000fce00078e000b */
[----:B------:R-:W-:Y:S05]  /*1210*/  CALL.REL.NOINC `($__internal_2_$__cuda_sm20_div_rn_f64_full) ;  /* 0x0000000000147944 */ /* 0x000fea0003c00000 */
.L_x_53:
[----:B------:R-:W-:Y:S05]  /*1220*/  BSYNC.RECONVERGENT B0 ;  /* 0x0000000000007941 */ /* 0x000fea0003800200 */
.L_x_52:
[----:B------:R-:W0:Y:S02]  /*1230*/  LDC.64 R4, c[0x0][0x390] ;  /* 0x0000e400ff047b82 */ /* 0x000e240000000a00 */
[----:B0-----:R-:W-:-:S05]  /*1240*/  IMAD.WIDE R2, R3, 0x8, R4 ;  /* 0x0000000803027825 */ /* 0x001fca00078e0204 */
[----:B------:R-:W-:Y:S01]  /*1250*/  STG.E.64 desc[UR8][R2.64], R6 ;  /* 0x0000000602007986 */ /* 0x000fe2000c101b08 */
[----:B------:R-:W-:Y:S05]  /*1260*/  EXIT ;  /* 0x000000000000794d */ /* 0x000fea0003800000 */
        .weak           $__internal_2_$__cuda_sm20_div_rn_f64_full
        .type           $__internal_2_$__cuda_sm20_div_rn_f64_full,@function
        .size           $__internal_2_$__cuda_sm20_div_rn_f64_full,(.L_x_63 - $__internal_2_$__cuda_sm20_div_rn_f64_full)
$__internal_2_$__cuda_sm20_div_rn_f64_full:
[----:B------:R-:W-:Y:S01]  /*1270*/  IMAD.MOV.U32 R9, RZ, RZ, R7 ;  /* 0x000000ffff097224 */ /* 0x000fe200078e0007 */
[C---:B------:R-:W-:Y:S01]  /*1280*/  FSETP.GEU.AND P0, PT, |R5|.reuse, 1.469367938527859385e-39, PT ;  /* 0x001000000500780b */ /* 0x040fe20003f0e200 */
[----:B------:R-:W-:Y:S01]  /*1290*/  IMAD.MOV.U32 R8, RZ, RZ, R6 ;  /* 0x000000ffff087224 */ /* 0x000fe200078e0006 */
[----:B------:R-:W-:Y:S01]  /*12a0*/  LOP3.LUT R6, R5, 0x800fffff, RZ, 0xc0, !PT ;  /* 0x800fffff05067812 */ /* 0x000fe200078ec0ff */
[----:B------:R-:W-:Y:S01]  /*12b0*/  IMAD.MOV.U32 R27, RZ, RZ, 0x1ca00000 ;  /* 0x1ca00000ff1b7424 */ /* 0x000fe200078e00ff */
[C---:B------:R-:W-:Y:S01]  /*12c0*/  FSETP.GEU.AND P2, PT, |R9|.reuse, 1.469367938527859385e-39, PT ;  /* 0x001000000900780b */ /* 0x040fe20003f4e200 */
[----:B------:R-:W-:Y:S01]  /*12d0*/  IMAD.MOV.U32 R18, RZ, RZ, R8 ;  /* 0x000000ffff127224 */ /* 0x000fe200078e0008 */
[----:B------:R-:W-:Y:S01]  /*12e0*/  LOP3.LUT R7, R6, 0x3ff00000, RZ, 0xfc, !PT ;  /* 0x3ff0000006077812 */ /* 0x000fe200078efcff */
[----:B------:R-:W-:Y:S01]  /*12f0*/  IMAD.MOV.U32 R6, RZ, RZ, R4 ;  /* 0x000000ffff067224 */ /* 0x000fe200078e0004 */
[----:B------:R-:W-:Y:S01]  /*1300*/  LOP3.LUT R26, R9, 0x7ff00000, RZ, 0xc0, !PT ;  /* 0x7ff00000091a7812 */ /* 0x000fe200078ec0ff */
[----:B------:R-:W-:Y:S01]  /*1310*/  IMAD.MOV.U32 R20, RZ, RZ, 0x1 ;  /* 0x00000001ff147424 */ /* 0x000fe200078e00ff */
[----:B------:R-:W-:Y:S01]  /*1320*/  LOP3.LUT R29, R5, 0x7ff00000, RZ, 0xc0, !PT ;  /* 0x7ff00000051d7812 */ /* 0x000fe200078ec0ff */
[----:B------:R-:W-:Y:S02]  /*1330*/  BSSY.RECONVERGENT B1, `(.L_x_54) ;  /* 0x000004d000017945 */ /* 0x000fe40003800200 */
[----:B------:R-:W-:Y:S01]  /*1340*/  @!P0 DMUL R6, R4, 8.98846567431157953865e+307 ;  /* 0x7fe0000004068828 */ /* 0x000fe20000000000 */
[----:B------:R-:W-:-:S03]  /*1350*/  ISETP.GE.U32.AND P1, PT, R26, R29, PT ;  /* 0x0000001d1a00720c */ /* 0x000fc60003f26070 */
[----:B------:R-:W-:Y:S01]  /*1360*/  @!P2 LOP3.LUT R19, R5, 0x7ff00000, RZ, 0xc0, !PT ;  /* 0x7ff000000513a812 */ /* 0x000fe200078ec0ff */
[----:B------:R-:W-:Y:S01]  /*1370*/  @!P2 IMAD.MOV.U32 R22, RZ, RZ, RZ ;  /* 0x000000ffff16a224 */ /* 0x000fe200078e00ff */
[----:B------:R-:W0:Y:S02]  /*1380*/  MUFU.RCP64H R21, R7 ;  /* 0x0000000700157308 */ /* 0x000e240000001800 */
[----:B------:R-:W-:Y:S02]  /*1390*/  @!P2 ISETP.GE.U32.AND P3, PT, R26, R19, PT ;  /* 0x000000131a00a20c */ /* 0x000fe40003f66070 */
[C---:B------:R-:W-:Y:S02]  /*13a0*/  SEL R19, R27.reuse, 0x63400000, !P1 ;  /* 0x634000001b137807 */ /* 0x040fe40004800000 */
[----:B------:R-:W-:Y:S02]  /*13b0*/  @!P2 SEL R23, R27, 0x63400000, !P3 ;  /* 0x634000001b17a807 */ /* 0x000fe40005800000 */
[----:B------:R-:W-:-:S02]  /*13c0*/  LOP3.LUT R19, R19, 0x800fffff, R9, 0xf8, !PT ;  /* 0x800fffff13137812 */ /* 0x000fc400078ef809 */
[----:B------:R-:W-:Y:S02]  /*13d0*/  @!P2 LOP3.LUT R23, R23, 0x80000000, R9, 0xf8, !PT ;  /* 0x800000001717a812 */ /* 0x000fe400078ef809 */
[----:B------:R-:W-:Y:S02]  /*13e0*/  @!P0 LOP3.LUT R29, R7, 0x7ff00000, RZ, 0xc0, !PT ;  /* 0x7ff00000071d8812 */ /* 0x000fe400078ec0ff */
[----:B------:R-:W-:-:S06]  /*13f0*/  @!P2 LOP3.LUT R23, R23, 0x100000, RZ, 0xfc, !PT ;  /* 0x001000001717a812 */ /* 0x000fcc00078efcff */
[----:B------:R-:W-:Y:S02]  /*1400*/  @!P2 DFMA R18, R18, 2, -R22 ;  /* 0x400000001212a82b */ /* 0x000fe40000000816 */
[----:B0-----:R-:W-:-:S08]  /*1410*/  DFMA R22, R20, -R6, 1 ;  /* 0x3ff000001416742b */ /* 0x001fd00000000806 */
[----:B------:R-:W-:-:S08]  /*1420*/  DFMA R22, R22, R22, R22 ;  /* 0x000000161616722b */ /* 0x000fd00000000016 */
[----:B------:R-:W-:-:S08]  /*1430*/  DFMA R22, R20, R22, R20 ;  /* 0x000000161416722b */ /* 0x000fd00000000014 */
[----:B------:R-:W-:-:S08]  /*1440*/  DFMA R20, R22, -R6, 1 ;  /* 0x3ff000001614742b */ /* 0x000fd00000000806 */
[----:B------:R-:W-:-:S08]  /*1450*/  DFMA R20, R22, R20, R22 ;  /* 0x000000141614722b */ /* 0x000fd00000000016 */
[----:B------:R-:W-:-:S08]  /*1460*/  DMUL R22, R20, R18 ;  /* 0x0000001214167228 */ /* 0x000fd00000000000 */
[----:B------:R-:W-:-:S08]  /*1470*/  DFMA R24, R22, -R6, R18 ;  /* 0x800000061618722b */ /* 0x000fd00000000012 */
[----:B------:R-:W-:Y:S01]  /*1480*/  DFMA R24, R20, R24, R22 ;  /* 0x000000181418722b */ /* 0x000fe20000000016 */
[----:B------:R-:W-:Y:S01]  /*1490*/  IMAD.MOV.U32 R22, RZ, RZ, R26 ;  /* 0x000000ffff167224 */ /* 0x000fe200078e001a */
[----:B------:R-:W-:-:S05]  /*14a0*/  @!P2 LOP3.LUT R22, R19, 0x7ff00000, RZ, 0xc0, !PT ;  /* 0x7ff000001316a812 */ /* 0x000fca00078ec0ff */
[----:B------:R-:W-:-:S05]  /*14b0*/  VIADD R20, R22, 0xffffffff ;  /* 0xffffffff16147836 */ /* 0x000fca0000000000 */
[----:B------:R-:W-:Y:S01]  /*14c0*/  ISETP.GT.U32.AND P0, PT, R20, 0x7feffffe, PT ;  /* 0x7feffffe1400780c */ /* 0x000fe20003f04070 */
[----:B------:R-:W-:-:S05]  /*14d0*/  VIADD R20, R29, 0xffffffff ;  /* 0xffffffff1d147836 */ /* 0x000fca0000000000 */
[----:B------:R-:W-:-:S13]  /*14e0*/  ISETP.GT.U32.OR P0, PT, R20, 0x7feffffe, P0 ;  /* 0x7feffffe1400780c */ /* 0x000fda0000704470 */
        /* <DEDUP_REMOVED lines=12> */
[----:B------:R-:W-:-:S06]  /*15b0*/  DFMA R6, R24, -R6, R18 ;  /* 0x800000061806722b */ /* 0x000fcc0000000012 */
[----:B------:R-:W-:-:S04]  /*15c0*/  IMAD.MOV.U32 R6, RZ, RZ, RZ ;  /* 0x000000ffff067224 */ /* 0x000fc800078e00ff */
[C---:B------:R-:W-:Y:S02]  /*15d0*/  FSETP.NEU.AND P0, PT, R7.reuse, RZ, PT ;  /* 0x000000ff0700720b */ /* 0x040fe40003f0d000 */
[----:B------:R-:W-:-:S04]  /*15e0*/  LOP3.LUT R8, R7, 0x80000000, R5, 0x48, !PT ;  /* 0x8000000007087812 */ /* 0x000fc800078e4805 */
[----:B------:R-:W-:-:S07]  /*15f0*/  LOP3.LUT R7, R8, R9, RZ, 0xfc, !PT ;  /* 0x0000000908077212 */ /* 0x000fce00078efcff */
[----:B------:R-:W-:Y:S05]  /*1600*/  @!P0 BRA `(.L_x_56) ;  /* 0x00000000007c8947 */ /* 0x000fea0003800000 */
[----:B------:R-:W-:Y:S01]  /*1610*/  IMAD.MOV R5, RZ, RZ, -R22 ;  /* 0x000000ffff057224 */ /* 0x000fe200078e0a16 */
[----:B------:R-:W-:Y:S01]  /*1620*/  DMUL.RP R6, R24, R6 ;  /* 0x0000000618067228 */ /* 0x000fe20000008000 */
[----:B------:R-:W-:-:S06]  /*1630*/  IMAD.MOV.U32 R4, RZ, RZ, RZ ;  /* 0x000000ffff047224 */ /* 0x000fcc00078e00ff */
[----:B------:R-:W-:-:S06]  /*1640*/  DFMA R4, R20, -R4, R24 ;  /* 0x800000041404722b */ /* 0x000fcc0000000018 */
[----:B------:R-:W-:-:S04]  /*1650*/  IADD3 R4, PT, PT, -R22, -0x43300000, RZ ;  /* 0xbcd0000016047810 */ /* 0x000fc80007ffe1ff */
[----:B------:R-:W-:Y:S02]  /*1660*/  FSETP.NEU.AND P0, PT, |R5|, R4, PT ;  /* 0x000000040500720b */ /* 0x000fe40003f0d200 */
[----:B------:R-:W-:Y:S02]  /*1670*/  LOP3.LUT R5, R7, R8, RZ, 0x3c, !PT ;  /* 0x0000000807057212 */ /* 0x000fe400078e3cff */
[----:B------:R-:W-:Y:S02]  /*1680*/  FSEL R20, R6, R20, !P0 ;  /* 0x0000001406147208 */ /* 0x000fe40004000000 */
[----:B------:R-:W-:Y:S01]  /*1690*/  FSEL R21, R5, R21, !P0 ;  /* 0x0000001505157208 */ /* 0x000fe20004000000 */
[----:B------:R-:W-:Y:S06]  /*16a0*/  BRA `(.L_x_56) ;  /* 0x0000000000547947 */ /* 0x000fec0003800000 */
.L_x_55:
        /* <DEDUP_REMOVED lines=16> */
.L_x_58:
[----:B------:R-:W-:Y:S01]  /*17b0*/  LOP3.LUT R21, R5, 0x80000, RZ, 0xfc, !PT ;  /* 0x0008000005157812 */ /* 0x000fe200078efcff */
[----:B------:R-:W-:Y:S01]  /*17c0*/  IMAD.MOV.U32 R20, RZ, RZ, R4 ;  /* 0x000000ffff147224 */ /* 0x000fe200078e0004 */
[----:B------:R-:W-:Y:S06]  /*17d0*/  BRA `(.L_x_56) ;  /* 0x0000000000087947 */ /* 0x000fec0003800000 */
.L_x_57:
[----:B------:R-:W-:Y:S01]  /*17e0*/  LOP3.LUT R21, R9, 0x80000, RZ, 0xfc, !PT ;  /* 0x0008000009157812 */ /* 0x000fe200078efcff */
[----:B------:R-:W-:-:S07]  /*17f0*/  IMAD.MOV.U32 R20, RZ, RZ, R8 ;  /* 0x000000ffff147224 */ /* 0x000fce00078e0008 */
.L_x_56:
[----:B------:R-:W-:Y:S05]  /*1800*/  BSYNC.RECONVERGENT B1 ;  /* 0x0000000000017941 */ /* 0x000fea0003800200 */
.L_x_54:
[----:B------:R-:W-:Y:S02]  /*1810*/  IMAD.MOV.U32 R4, RZ, RZ, R0 ;  /* 0x000000ffff047224 */ /* 0x000fe400078e0000 */
[----:B------:R-:W-:Y:S02]  /*1820*/  IMAD.MOV.U32 R5, RZ, RZ, 0x0 ;  /* 0x00000000ff057424 */ /* 0x000fe400078e00ff */
[----:B------:R-:W-:Y:S02]  /*1830*/  IMAD.MOV.U32 R6, RZ, RZ, R20 ;  /* 0x000000ffff067224 */ /* 0x000fe400078e0014 */
[----:B------:R-:W-:Y:S01]  /*1840*/  IMAD.MOV.U32 R7, RZ, RZ, R21 ;  /* 0x000000ffff077224 */ /* 0x000fe200078e0015 */
[----:B------:R-:W-:Y:S06]  /*1850*/  RET.REL.NODEC R4 `(_Z20processPixelVerticalPhPdS0_ii) ;  /* 0xffffffe404e87950 */ /* 0x000fec0003c3ffff */
.L_x_59:
        /* <DEDUP_REMOVED lines=10> */
.L_x_63:


//--------------------- .nv.global.init           --------------------------
	.section	.nv.global.init,"aw",@progbits
	.align	16
.nv.global.init:
	.type		__cudart_sin_cos_coeffs,@object
	.size		__cudart_sin_cos_coeffs,(__cudart_i2opi_d - __cudart_sin_cos_coeffs)
__cudart_sin_cos_coeffs:
        /*0000*/ 	.byte	0x46, 0xd2, 0xb0, 0x2c, 0xf1, 0xe5, 0x5a, 0xbe, 0x92, 0xe3, 0xac, 0x69, 0xe3, 0x1d, 0xc7, 0x3e
        /*0010*/ 	.byte	0xa1, 0x62, 0xdb, 0x19, 0xa0, 0x01, 0x2a, 0xbf, 0x18, 0x08, 0x11, 0x11, 0x11, 0x11, 0x81, 0x3f
        /*0020*/ 	.byte	0x54, 0x55, 0x55, 0x55, 0x55, 0x55, 0xc5, 0xbf, 0x00, 0x00, 0x00, 0x00, 0x00, 0x00, 0x00, 0x00
        /*0030*/ 	.byte	0x00, 0x00, 0x00, 0x00, 0x00, 0x00, 0x00, 0x00, 0x64, 0x81, 0xfd, 0x20, 0x83, 0xff, 0xa8, 0xbd
        /*0040*/ 	.byte	0x28, 0x85, 0xef, 0xc1, 0xa7, 0xee, 0x21, 0x3e, 0xd9, 0xe6, 0x06, 0x8e, 0x4f, 0x7e, 0x92, 0xbe
        /*0050*/ 	.byte	0xe9, 0xbc, 0xdd, 0x19, 0xa0, 0x01, 0xfa, 0x3e, 0x47, 0x5d, 0xc1, 0x16, 0x6c, 0xc1, 0x56, 0xbf
        /*0060*/ 	.byte	0x51, 0x55, 0x55, 0x55, 0x55, 0x55, 0xa5, 0x3f, 0x00, 0x00, 0x00, 0x00, 0x00, 0x00, 0xe0, 0xbf
        /*0070*/ 	.byte	0x00, 0x00, 0x00, 0x00, 0x00, 0x00, 0xf0, 0x3f, 0x00, 0x00, 0x00, 0x00, 0x00, 0x00, 0x00, 0x00
	.type		__cudart_i2opi_d,@object
	.size		__cudart_i2opi_d,(__cudart_i2opi_f - __cudart_i2opi_d)
__cudart_i2opi_d:
        /* <DEDUP_REMOVED lines=9> */
	.type		__cudart_i2opi_f,@object
	.size		__cudart_i2opi_f,(.L_0 - __cudart_i2opi_f)
__cudart_i2opi_f:
        /*0110*/ 	.byte	0x41, 0x90, 0x43, 0x3c, 0x99, 0x95, 0x62, 0xdb, 0xc0, 0xdd, 0x34, 0xf5, 0xd1, 0x57, 0x27, 0xfc
        /*0120*/ 	.byte	0x29, 0x15, 0x44, 0x4e, 0x6e, 0x83, 0xf9, 0xa2
.L_0:


//--------------------- .nv.shared.reserved.0     --------------------------
	.section	.nv.shared.reserved.0,"aw",@nobits
	.weak		__nv_reservedSMEM_offset_0_alias
	.size		__nv_reservedSMEM_offset_0_alias, 0, 64
	.other		__nv_reservedSMEM_offset_0_alias,@"STO_CUDA_RESERVED_SHARED STV_DEFAULT"
__nv_reservedSMEM_offset_0_alias:
	.zero		0
	.zero		64


//--------------------- .nv.constant0._Z22processPixelHorizontalPhPdS0_ii --------------------------
	.section	.nv.constant0._Z22processPixelHorizontalPhPdS0_ii,"a",@progbits
	.sectionflags	@""
	.align	4
.nv.constant0._Z22processPixelHorizontalPhPdS0_ii:
	.zero		928


//--------------------- .nv.constant0._Z18Swap1with3QuadrantPhii --------------------------
	.section	.nv.constant0._Z18Swap1with3QuadrantPhii,"a",@progbits
	.sectionflags	@""
	.align	4
.nv.constant0._Z18Swap1with3QuadrantPhii:
	.zero		912


//--------------------- .nv.constant0._Z18Swap2with4QuadrantPhii --------------------------
	.section	.nv.constant0._Z18Swap2with4QuadrantPhii,"a",@progbits
	.sectionflags	@""
	.align	4
.nv.constant0._Z18Swap2with4QuadrantPhii:
	.zero		912


//--------------------- .nv.constant0._Z20processPixelVerticalPhPdS0_ii --------------------------
	.section	.nv.constant0._Z20processPixelVerticalPhPdS0_ii,"a",@progbits
	.sectionflags	@""
	.align	4
.nv.constant0._Z20processPixelVerticalPhPdS0_ii:
	.zero		928


//--------------------- SYMBOLS --------------------------

	.type		.nv.reservedSmem.offset0,@object
	.size		.nv.reservedSmem.offset0,0x4
